//
// Generated by NVIDIA NVVM Compiler
//
// Compiler Build ID: CL-36424714
// Cuda compilation tools, release 13.0, V13.0.88
// Based on NVVM 20.0.0
//

.version 9.0
.target sm_100
.address_size 64

	// .globl	_Z13GetCollisionsdddddddddPdS_S_S_S_S_S_S_S_S_S_S_S_S_S_S_S_Px
.func  (.param .align 16 .b8 func_retval0[16]) __internal_trig_reduction_slowpathd
(
	.param .b64 __internal_trig_reduction_slowpathd_param_0
)
;
.func  (.param .b64 func_retval0) __internal_accurate_pow
(
	.param .b64 __internal_accurate_pow_param_0
)
;
.global .align 8 .b8 __cudart_i2opi_d[144] = {8, 93, 141, 31, 177, 95, 251, 107, 234, 146, 82, 138, 247, 57, 7, 61, 123, 241, 229, 235, 199, 186, 39, 117, 45, 234, 95, 158, 102, 63, 70, 79, 183, 9, 203, 39, 207, 126, 54, 109, 31, 109, 10, 90, 139, 17, 47, 239, 15, 152, 5, 222, 255, 151, 248, 31, 59, 40, 249, 189, 139, 95, 132, 156, 244, 57, 83, 131, 57, 214, 145, 57, 65, 126, 95, 180, 38, 112, 156, 233, 132, 68, 187, 46, 245, 53, 130, 232, 62, 167, 41, 177, 28, 235, 29, 254, 28, 146, 209, 9, 234, 46, 73, 6, 224, 210, 77, 66, 58, 110, 36, 183, 97, 197, 187, 222, 171, 99, 81, 254, 65, 144, 67, 60, 153, 149, 98, 219, 192, 221, 52, 245, 209, 87, 39, 252, 41, 21, 68, 78, 110, 131, 249, 162};
.global .align 16 .b8 __cudart_sin_cos_coeffs[128] = {70, 210, 176, 44, 241, 229, 90, 190, 146, 227, 172, 105, 227, 29, 199, 62, 161, 98, 219, 25, 160, 1, 42, 191, 24, 8, 17, 17, 17, 17, 129, 63, 84, 85, 85, 85, 85, 85, 197, 191, 0, 0, 0, 0, 0, 0, 0, 0, 0, 0, 0, 0, 0, 0, 0, 0, 100, 129, 253, 32, 131, 255, 168, 189, 40, 133, 239, 193, 167, 238, 33, 62, 217, 230, 6, 142, 79, 126, 146, 190, 233, 188, 221, 25, 160, 1, 250, 62, 71, 93, 193, 22, 108, 193, 86, 191, 81, 85, 85, 85, 85, 85, 165, 63, 0, 0, 0, 0, 0, 0, 224, 191, 0, 0, 0, 0, 0, 0, 240, 63};

.visible .entry _Z13GetCollisionsdddddddddPdS_S_S_S_S_S_S_S_S_S_S_S_S_S_S_S_Px(
	.param .f64 _Z13GetCollisionsdddddddddPdS_S_S_S_S_S_S_S_S_S_S_S_S_S_S_S_Px_param_0,
	.param .f64 _Z13GetCollisionsdddddddddPdS_S_S_S_S_S_S_S_S_S_S_S_S_S_S_S_Px_param_1,
	.param .f64 _Z13GetCollisionsdddddddddPdS_S_S_S_S_S_S_S_S_S_S_S_S_S_S_S_Px_param_2,
	.param .f64 _Z13GetCollisionsdddddddddPdS_S_S_S_S_S_S_S_S_S_S_S_S_S_S_S_Px_param_3,
	.param .f64 _Z13GetCollisionsdddddddddPdS_S_S_S_S_S_S_S_S_S_S_S_S_S_S_S_Px_param_4,
	.param .f64 _Z13GetCollisionsdddddddddPdS_S_S_S_S_S_S_S_S_S_S_S_S_S_S_S_Px_param_5,
	.param .f64 _Z13GetCollisionsdddddddddPdS_S_S_S_S_S_S_S_S_S_S_S_S_S_S_S_Px_param_6,
	.param .f64 _Z13GetCollisionsdddddddddPdS_S_S_S_S_S_S_S_S_S_S_S_S_S_S_S_Px_param_7,
	.param .f64 _Z13GetCollisionsdddddddddPdS_S_S_S_S_S_S_S_S_S_S_S_S_S_S_S_Px_param_8,
	.param .u64 .ptr .align 1 _Z13GetCollisionsdddddddddPdS_S_S_S_S_S_S_S_S_S_S_S_S_S_S_S_Px_param_9,
	.param .u64 .ptr .align 1 _Z13GetCollisionsdddddddddPdS_S_S_S_S_S_S_S_S_S_S_S_S_S_S_S_Px_param_10,
	.param .u64 .ptr .align 1 _Z13GetCollisionsdddddddddPdS_S_S_S_S_S_S_S_S_S_S_S_S_S_S_S_Px_param_11,
	.param .u64 .ptr .align 1 _Z13GetCollisionsdddddddddPdS_S_S_S_S_S_S_S_S_S_S_S_S_S_S_S_Px_param_12,
	.param .u64 .ptr .align 1 _Z13GetCollisionsdddddddddPdS_S_S_S_S_S_S_S_S_S_S_S_S_S_S_S_Px_param_13,
	.param .u64 .ptr .align 1 _Z13GetCollisionsdddddddddPdS_S_S_S_S_S_S_S_S_S_S_S_S_S_S_S_Px_param_14,
	.param .u64 .ptr .align 1 _Z13GetCollisionsdddddddddPdS_S_S_S_S_S_S_S_S_S_S_S_S_S_S_S_Px_param_15,
	.param .u64 .ptr .align 1 _Z13GetCollisionsdddddddddPdS_S_S_S_S_S_S_S_S_S_S_S_S_S_S_S_Px_param_16,
	.param .u64 .ptr .align 1 _Z13GetCollisionsdddddddddPdS_S_S_S_S_S_S_S_S_S_S_S_S_S_S_S_Px_param_17,
	.param .u64 .ptr .align 1 _Z13GetCollisionsdddddddddPdS_S_S_S_S_S_S_S_S_S_S_S_S_S_S_S_Px_param_18,
	.param .u64 .ptr .align 1 _Z13GetCollisionsdddddddddPdS_S_S_S_S_S_S_S_S_S_S_S_S_S_S_S_Px_param_19,
	.param .u64 .ptr .align 1 _Z13GetCollisionsdddddddddPdS_S_S_S_S_S_S_S_S_S_S_S_S_S_S_S_Px_param_20,
	.param .u64 .ptr .align 1 _Z13GetCollisionsdddddddddPdS_S_S_S_S_S_S_S_S_S_S_S_S_S_S_S_Px_param_21,
	.param .u64 .ptr .align 1 _Z13GetCollisionsdddddddddPdS_S_S_S_S_S_S_S_S_S_S_S_S_S_S_S_Px_param_22,
	.param .u64 .ptr .align 1 _Z13GetCollisionsdddddddddPdS_S_S_S_S_S_S_S_S_S_S_S_S_S_S_S_Px_param_23,
	.param .u64 .ptr .align 1 _Z13GetCollisionsdddddddddPdS_S_S_S_S_S_S_S_S_S_S_S_S_S_S_S_Px_param_24,
	.param .u64 .ptr .align 1 _Z13GetCollisionsdddddddddPdS_S_S_S_S_S_S_S_S_S_S_S_S_S_S_S_Px_param_25,
	.param .u64 .ptr .align 1 _Z13GetCollisionsdddddddddPdS_S_S_S_S_S_S_S_S_S_S_S_S_S_S_S_Px_param_26
)
{
	.local .align 16 .b8 	__local_depot0[48];
	.reg .b64 	%SP;
	.reg .b64 	%SPL;
	.reg .pred 	%p<86>;
	.reg .b32 	%r<194>;
	.reg .b64 	%rd<127>;
	.reg .b64 	%fd<599>;

	mov.u64 	%SPL, __local_depot0;
	ld.param.f64 	%fd94, [_Z13GetCollisionsdddddddddPdS_S_S_S_S_S_S_S_S_S_S_S_S_S_S_S_Px_param_7];
	add.u64 	%rd1, %SPL, 0;
	mov.u32 	%r54, %tid.x;
	mov.u32 	%r55, %ntid.x;
	mov.u32 	%r56, %ctaid.x;
	mad.lo.s32 	%r1, %r55, %r56, %r54;
	mov.f64 	%fd95, 0d0000000000000000;
	{
	.reg .b32 %temp; 
	mov.b64 	{%temp, %r57}, %fd95;
	}
	add.s32 	%r2, %r57, -1;
	setp.gt.u32 	%p3, %r2, 2146435070;
	and.b32  	%r58, %r57, 2147483647;
	setp.eq.s32 	%p4, %r58, 0;
	selp.f64 	%fd1, 0dFFF0000000000000, 0d7FF8000000000000, %p4;
	setp.lt.u32 	%p5, %r57, 1048576;
	selp.b32 	%r59, -1077, -1023, %p5;
	{
	.reg .b32 %temp; 
	mov.b64 	{%r60, %temp}, %fd95;
	}
	shr.u32 	%r61, %r57, 20;
	add.s32 	%r3, %r59, %r61;
	and.b32  	%r62, %r57, 1048575;
	or.b32  	%r4, %r62, 1072693248;
	mov.b64 	%fd2, {%r60, %r4};
	{
	.reg .b32 %temp; 
	mov.b64 	{%r63, %temp}, %fd2;
	}
	{
	.reg .b32 %temp; 
	mov.b64 	{%temp, %r64}, %fd2;
	}
	add.s32 	%r65, %r64, -1048576;
	mov.b64 	%fd3, {%r63, %r65};
	add.s32 	%r5, %r3, 1;
	mov.b32 	%r66, 1127219200;
	mov.b32 	%r67, -2147483648;
	mov.b64 	%fd4, {%r67, %r66};
	mul.f64 	%fd5, %fd94, 0d0000000000000000;
	abs.f64 	%fd6, %fd5;
	mul.f64 	%fd96, %fd5, 0d3FE45F306DC9C883;
	cvt.rni.s32.f64 	%r6, %fd96;
	cvt.rn.f64.s32 	%fd97, %r6;
	fma.rn.f64 	%fd98, %fd97, 0dBFF921FB54442D18, %fd5;
	fma.rn.f64 	%fd99, %fd97, 0dBC91A62633145C00, %fd98;
	fma.rn.f64 	%fd7, %fd97, 0dB97B839A252049C0, %fd99;
	mul.rn.f64 	%fd8, %fd5, %fd95;
	mov.f64 	%fd571, %fd1;
	@%p3 bra 	$L__BB0_2;
	setp.gt.u32 	%p6, %r4, 1073127582;
	selp.f64 	%fd100, %fd3, %fd2, %p6;
	selp.b32 	%r68, %r5, %r3, %p6;
	add.f64 	%fd101, %fd100, 0dBFF0000000000000;
	add.f64 	%fd102, %fd100, 0d3FF0000000000000;
	rcp.approx.ftz.f64 	%fd103, %fd102;
	neg.f64 	%fd104, %fd102;
	fma.rn.f64 	%fd105, %fd104, %fd103, 0d3FF0000000000000;
	fma.rn.f64 	%fd106, %fd105, %fd105, %fd105;
	fma.rn.f64 	%fd107, %fd106, %fd103, %fd103;
	mul.f64 	%fd108, %fd101, %fd107;
	fma.rn.f64 	%fd109, %fd101, %fd107, %fd108;
	mul.f64 	%fd110, %fd109, %fd109;
	fma.rn.f64 	%fd111, %fd110, 0d3EB1380B3AE80F1E, 0d3ED0EE258B7A8B04;
	fma.rn.f64 	%fd112, %fd111, %fd110, 0d3EF3B2669F02676F;
	fma.rn.f64 	%fd113, %fd112, %fd110, 0d3F1745CBA9AB0956;
	fma.rn.f64 	%fd114, %fd113, %fd110, 0d3F3C71C72D1B5154;
	fma.rn.f64 	%fd115, %fd114, %fd110, 0d3F624924923BE72D;
	fma.rn.f64 	%fd116, %fd115, %fd110, 0d3F8999999999A3C4;
	fma.rn.f64 	%fd117, %fd116, %fd110, 0d3FB5555555555554;
	sub.f64 	%fd118, %fd101, %fd109;
	add.f64 	%fd119, %fd118, %fd118;
	neg.f64 	%fd120, %fd109;
	fma.rn.f64 	%fd121, %fd120, %fd101, %fd119;
	mul.f64 	%fd122, %fd107, %fd121;
	mul.f64 	%fd123, %fd110, %fd117;
	fma.rn.f64 	%fd124, %fd123, %fd109, %fd122;
	xor.b32  	%r69, %r68, -2147483648;
	mov.b32 	%r70, 1127219200;
	mov.b64 	%fd125, {%r69, %r70};
	sub.f64 	%fd126, %fd125, %fd4;
	fma.rn.f64 	%fd127, %fd126, 0d3FE62E42FEFA39EF, %fd109;
	fma.rn.f64 	%fd128, %fd126, 0dBFE62E42FEFA39EF, %fd127;
	sub.f64 	%fd129, %fd128, %fd109;
	sub.f64 	%fd130, %fd124, %fd129;
	fma.rn.f64 	%fd131, %fd126, 0d3C7ABC9E3B39803F, %fd130;
	add.f64 	%fd571, %fd127, %fd131;
$L__BB0_2:
	setp.eq.f64 	%p7, %fd6, 0d7FF0000000000000;
	neg.f64 	%fd132, %fd571;
	sqrt.rn.f64 	%fd11, %fd132;
	mov.b32 	%r175, 1;
	mov.b32 	%r174, 0;
	mov.f64 	%fd573, %fd8;
	mov.f64 	%fd574, %fd8;
	@%p7 bra 	$L__BB0_6;
	setp.ltu.f64 	%p8, %fd6, 0d41E0000000000000;
	mov.f64 	%fd574, %fd7;
	mov.u32 	%r173, %r6;
	@%p8 bra 	$L__BB0_5;
	{ // callseq 0, 0
	.param .b64 param0;
	st.param.f64 	[param0], %fd5;
	.param .align 16 .b8 retval0[16];
	call.uni (retval0), 
	__internal_trig_reduction_slowpathd, 
	(
	param0
	);
	ld.param.f64 	%fd574, [retval0];
	ld.param.b32 	%r173, [retval0+8];
	} // callseq 0
$L__BB0_5:
	add.s32 	%r175, %r173, 1;
	mov.u32 	%r174, %r6;
	mov.f64 	%fd573, %fd7;
$L__BB0_6:
	setp.ltu.f64 	%p9, %fd6, 0d41E0000000000000;
	setp.eq.f64 	%p10, %fd6, 0d7FF0000000000000;
	shl.b32 	%r74, %r175, 6;
	cvt.u64.u32 	%rd30, %r74;
	and.b64  	%rd31, %rd30, 64;
	mov.u64 	%rd32, __cudart_sin_cos_coeffs;
	add.s64 	%rd33, %rd32, %rd31;
	mul.rn.f64 	%fd134, %fd574, %fd574;
	and.b32  	%r75, %r175, 1;
	setp.eq.b32 	%p11, %r75, 1;
	selp.f64 	%fd135, 0dBDA8FF8320FD8164, 0d3DE5DB65F9785EBA, %p11;
	ld.global.nc.v2.f64 	{%fd136, %fd137}, [%rd33];
	fma.rn.f64 	%fd138, %fd135, %fd134, %fd136;
	fma.rn.f64 	%fd139, %fd138, %fd134, %fd137;
	ld.global.nc.v2.f64 	{%fd140, %fd141}, [%rd33+16];
	fma.rn.f64 	%fd142, %fd139, %fd134, %fd140;
	fma.rn.f64 	%fd143, %fd142, %fd134, %fd141;
	ld.global.nc.v2.f64 	{%fd144, %fd145}, [%rd33+32];
	fma.rn.f64 	%fd146, %fd143, %fd134, %fd144;
	fma.rn.f64 	%fd147, %fd146, %fd134, %fd145;
	fma.rn.f64 	%fd148, %fd147, %fd574, %fd574;
	fma.rn.f64 	%fd149, %fd147, %fd134, 0d3FF0000000000000;
	selp.f64 	%fd150, %fd149, %fd148, %p11;
	and.b32  	%r76, %r175, 2;
	setp.eq.s32 	%p12, %r76, 0;
	mov.f64 	%fd151, 0d0000000000000000;
	sub.f64 	%fd152, %fd151, %fd150;
	selp.f64 	%fd153, %fd150, %fd152, %p12;
	mul.f64 	%fd154, %fd11, %fd153;
	st.local.f64 	[%rd1], %fd154;
	or.pred  	%p1, %p10, %p9;
	mov.f64 	%fd575, %fd573;
	mov.u32 	%r176, %r174;
	@%p1 bra 	$L__BB0_8;
	{ // callseq 1, 0
	.param .b64 param0;
	st.param.f64 	[param0], %fd5;
	.param .align 16 .b8 retval0[16];
	call.uni (retval0), 
	__internal_trig_reduction_slowpathd, 
	(
	param0
	);
	ld.param.f64 	%fd575, [retval0];
	ld.param.b32 	%r176, [retval0+8];
	} // callseq 1
$L__BB0_8:
	setp.gt.u32 	%p13, %r2, 2146435070;
	shl.b32 	%r78, %r176, 6;
	cvt.u64.u32 	%rd34, %r78;
	and.b64  	%rd35, %rd34, 64;
	add.s64 	%rd37, %rd32, %rd35;
	mul.rn.f64 	%fd156, %fd575, %fd575;
	and.b32  	%r79, %r176, 1;
	setp.eq.b32 	%p14, %r79, 1;
	selp.f64 	%fd157, 0dBDA8FF8320FD8164, 0d3DE5DB65F9785EBA, %p14;
	ld.global.nc.v2.f64 	{%fd158, %fd159}, [%rd37];
	fma.rn.f64 	%fd160, %fd157, %fd156, %fd158;
	fma.rn.f64 	%fd161, %fd160, %fd156, %fd159;
	ld.global.nc.v2.f64 	{%fd162, %fd163}, [%rd37+16];
	fma.rn.f64 	%fd164, %fd161, %fd156, %fd162;
	fma.rn.f64 	%fd165, %fd164, %fd156, %fd163;
	ld.global.nc.v2.f64 	{%fd166, %fd167}, [%rd37+32];
	fma.rn.f64 	%fd168, %fd165, %fd156, %fd166;
	fma.rn.f64 	%fd169, %fd168, %fd156, %fd167;
	fma.rn.f64 	%fd170, %fd169, %fd575, %fd575;
	fma.rn.f64 	%fd171, %fd169, %fd156, 0d3FF0000000000000;
	selp.f64 	%fd172, %fd171, %fd170, %p14;
	and.b32  	%r80, %r176, 2;
	setp.eq.s32 	%p15, %r80, 0;
	mov.f64 	%fd173, 0d0000000000000000;
	sub.f64 	%fd174, %fd173, %fd172;
	selp.f64 	%fd175, %fd172, %fd174, %p15;
	mul.f64 	%fd176, %fd11, %fd175;
	st.local.f64 	[%rd1+8], %fd176;
	mov.f64 	%fd576, %fd1;
	@%p13 bra 	$L__BB0_10;
	setp.gt.u32 	%p16, %r4, 1073127582;
	selp.f64 	%fd177, %fd3, %fd2, %p16;
	selp.b32 	%r82, %r5, %r3, %p16;
	add.f64 	%fd178, %fd177, 0dBFF0000000000000;
	add.f64 	%fd179, %fd177, 0d3FF0000000000000;
	rcp.approx.ftz.f64 	%fd180, %fd179;
	neg.f64 	%fd181, %fd179;
	fma.rn.f64 	%fd182, %fd181, %fd180, 0d3FF0000000000000;
	fma.rn.f64 	%fd183, %fd182, %fd182, %fd182;
	fma.rn.f64 	%fd184, %fd183, %fd180, %fd180;
	mul.f64 	%fd185, %fd178, %fd184;
	fma.rn.f64 	%fd186, %fd178, %fd184, %fd185;
	mul.f64 	%fd187, %fd186, %fd186;
	fma.rn.f64 	%fd188, %fd187, 0d3EB1380B3AE80F1E, 0d3ED0EE258B7A8B04;
	fma.rn.f64 	%fd189, %fd188, %fd187, 0d3EF3B2669F02676F;
	fma.rn.f64 	%fd190, %fd189, %fd187, 0d3F1745CBA9AB0956;
	fma.rn.f64 	%fd191, %fd190, %fd187, 0d3F3C71C72D1B5154;
	fma.rn.f64 	%fd192, %fd191, %fd187, 0d3F624924923BE72D;
	fma.rn.f64 	%fd193, %fd192, %fd187, 0d3F8999999999A3C4;
	fma.rn.f64 	%fd194, %fd193, %fd187, 0d3FB5555555555554;
	sub.f64 	%fd195, %fd178, %fd186;
	add.f64 	%fd196, %fd195, %fd195;
	neg.f64 	%fd197, %fd186;
	fma.rn.f64 	%fd198, %fd197, %fd178, %fd196;
	mul.f64 	%fd199, %fd184, %fd198;
	mul.f64 	%fd200, %fd187, %fd194;
	fma.rn.f64 	%fd201, %fd200, %fd186, %fd199;
	xor.b32  	%r83, %r82, -2147483648;
	mov.b32 	%r84, 1127219200;
	mov.b64 	%fd202, {%r83, %r84};
	sub.f64 	%fd203, %fd202, %fd4;
	fma.rn.f64 	%fd204, %fd203, 0d3FE62E42FEFA39EF, %fd186;
	fma.rn.f64 	%fd205, %fd203, 0dBFE62E42FEFA39EF, %fd204;
	sub.f64 	%fd206, %fd205, %fd186;
	sub.f64 	%fd207, %fd201, %fd206;
	fma.rn.f64 	%fd208, %fd203, 0d3C7ABC9E3B39803F, %fd207;
	add.f64 	%fd576, %fd204, %fd208;
$L__BB0_10:
	setp.eq.f64 	%p17, %fd6, 0d7FF0000000000000;
	neg.f64 	%fd209, %fd576;
	sqrt.rn.f64 	%fd20, %fd209;
	mov.b32 	%r178, 1;
	mov.f64 	%fd578, %fd8;
	@%p17 bra 	$L__BB0_14;
	setp.ltu.f64 	%p18, %fd6, 0d41E0000000000000;
	mov.f64 	%fd578, %fd7;
	mov.u32 	%r177, %r6;
	@%p18 bra 	$L__BB0_13;
	{ // callseq 2, 0
	.param .b64 param0;
	st.param.f64 	[param0], %fd5;
	.param .align 16 .b8 retval0[16];
	call.uni (retval0), 
	__internal_trig_reduction_slowpathd, 
	(
	param0
	);
	ld.param.f64 	%fd578, [retval0];
	ld.param.b32 	%r177, [retval0+8];
	} // callseq 2
$L__BB0_13:
	add.s32 	%r178, %r177, 1;
$L__BB0_14:
	shl.b32 	%r87, %r178, 6;
	cvt.u64.u32 	%rd38, %r87;
	and.b64  	%rd39, %rd38, 64;
	add.s64 	%rd41, %rd32, %rd39;
	mul.rn.f64 	%fd211, %fd578, %fd578;
	and.b32  	%r88, %r178, 1;
	setp.eq.b32 	%p19, %r88, 1;
	selp.f64 	%fd212, 0dBDA8FF8320FD8164, 0d3DE5DB65F9785EBA, %p19;
	ld.global.nc.v2.f64 	{%fd213, %fd214}, [%rd41];
	fma.rn.f64 	%fd215, %fd212, %fd211, %fd213;
	fma.rn.f64 	%fd216, %fd215, %fd211, %fd214;
	ld.global.nc.v2.f64 	{%fd217, %fd218}, [%rd41+16];
	fma.rn.f64 	%fd219, %fd216, %fd211, %fd217;
	fma.rn.f64 	%fd220, %fd219, %fd211, %fd218;
	ld.global.nc.v2.f64 	{%fd221, %fd222}, [%rd41+32];
	fma.rn.f64 	%fd223, %fd220, %fd211, %fd221;
	fma.rn.f64 	%fd224, %fd223, %fd211, %fd222;
	fma.rn.f64 	%fd225, %fd224, %fd578, %fd578;
	fma.rn.f64 	%fd226, %fd224, %fd211, 0d3FF0000000000000;
	selp.f64 	%fd227, %fd226, %fd225, %p19;
	and.b32  	%r89, %r178, 2;
	setp.eq.s32 	%p20, %r89, 0;
	mov.f64 	%fd228, 0d0000000000000000;
	sub.f64 	%fd229, %fd228, %fd227;
	selp.f64 	%fd230, %fd227, %fd229, %p20;
	mul.f64 	%fd231, %fd20, %fd230;
	st.local.f64 	[%rd1+16], %fd231;
	mov.f64 	%fd579, %fd573;
	mov.u32 	%r179, %r174;
	@%p1 bra 	$L__BB0_16;
	{ // callseq 3, 0
	.param .b64 param0;
	st.param.f64 	[param0], %fd5;
	.param .align 16 .b8 retval0[16];
	call.uni (retval0), 
	__internal_trig_reduction_slowpathd, 
	(
	param0
	);
	ld.param.f64 	%fd579, [retval0];
	ld.param.b32 	%r179, [retval0+8];
	} // callseq 3
$L__BB0_16:
	setp.gt.u32 	%p21, %r2, 2146435070;
	shl.b32 	%r91, %r179, 6;
	cvt.u64.u32 	%rd42, %r91;
	and.b64  	%rd43, %rd42, 64;
	add.s64 	%rd45, %rd32, %rd43;
	mul.rn.f64 	%fd233, %fd579, %fd579;
	and.b32  	%r92, %r179, 1;
	setp.eq.b32 	%p22, %r92, 1;
	selp.f64 	%fd234, 0dBDA8FF8320FD8164, 0d3DE5DB65F9785EBA, %p22;
	ld.global.nc.v2.f64 	{%fd235, %fd236}, [%rd45];
	fma.rn.f64 	%fd237, %fd234, %fd233, %fd235;
	fma.rn.f64 	%fd238, %fd237, %fd233, %fd236;
	ld.global.nc.v2.f64 	{%fd239, %fd240}, [%rd45+16];
	fma.rn.f64 	%fd241, %fd238, %fd233, %fd239;
	fma.rn.f64 	%fd242, %fd241, %fd233, %fd240;
	ld.global.nc.v2.f64 	{%fd243, %fd244}, [%rd45+32];
	fma.rn.f64 	%fd245, %fd242, %fd233, %fd243;
	fma.rn.f64 	%fd246, %fd245, %fd233, %fd244;
	fma.rn.f64 	%fd247, %fd246, %fd579, %fd579;
	fma.rn.f64 	%fd248, %fd246, %fd233, 0d3FF0000000000000;
	selp.f64 	%fd249, %fd248, %fd247, %p22;
	and.b32  	%r93, %r179, 2;
	setp.eq.s32 	%p23, %r93, 0;
	mov.f64 	%fd250, 0d0000000000000000;
	sub.f64 	%fd251, %fd250, %fd249;
	selp.f64 	%fd252, %fd249, %fd251, %p23;
	mul.f64 	%fd253, %fd20, %fd252;
	st.local.f64 	[%rd1+24], %fd253;
	mov.f64 	%fd580, %fd1;
	@%p21 bra 	$L__BB0_18;
	setp.gt.u32 	%p24, %r4, 1073127582;
	selp.f64 	%fd254, %fd3, %fd2, %p24;
	selp.b32 	%r95, %r5, %r3, %p24;
	add.f64 	%fd255, %fd254, 0dBFF0000000000000;
	add.f64 	%fd256, %fd254, 0d3FF0000000000000;
	rcp.approx.ftz.f64 	%fd257, %fd256;
	neg.f64 	%fd258, %fd256;
	fma.rn.f64 	%fd259, %fd258, %fd257, 0d3FF0000000000000;
	fma.rn.f64 	%fd260, %fd259, %fd259, %fd259;
	fma.rn.f64 	%fd261, %fd260, %fd257, %fd257;
	mul.f64 	%fd262, %fd255, %fd261;
	fma.rn.f64 	%fd263, %fd255, %fd261, %fd262;
	mul.f64 	%fd264, %fd263, %fd263;
	fma.rn.f64 	%fd265, %fd264, 0d3EB1380B3AE80F1E, 0d3ED0EE258B7A8B04;
	fma.rn.f64 	%fd266, %fd265, %fd264, 0d3EF3B2669F02676F;
	fma.rn.f64 	%fd267, %fd266, %fd264, 0d3F1745CBA9AB0956;
	fma.rn.f64 	%fd268, %fd267, %fd264, 0d3F3C71C72D1B5154;
	fma.rn.f64 	%fd269, %fd268, %fd264, 0d3F624924923BE72D;
	fma.rn.f64 	%fd270, %fd269, %fd264, 0d3F8999999999A3C4;
	fma.rn.f64 	%fd271, %fd270, %fd264, 0d3FB5555555555554;
	sub.f64 	%fd272, %fd255, %fd263;
	add.f64 	%fd273, %fd272, %fd272;
	neg.f64 	%fd274, %fd263;
	fma.rn.f64 	%fd275, %fd274, %fd255, %fd273;
	mul.f64 	%fd276, %fd261, %fd275;
	mul.f64 	%fd277, %fd264, %fd271;
	fma.rn.f64 	%fd278, %fd277, %fd263, %fd276;
	xor.b32  	%r96, %r95, -2147483648;
	mov.b32 	%r97, 1127219200;
	mov.b64 	%fd279, {%r96, %r97};
	sub.f64 	%fd280, %fd279, %fd4;
	fma.rn.f64 	%fd281, %fd280, 0d3FE62E42FEFA39EF, %fd263;
	fma.rn.f64 	%fd282, %fd280, 0dBFE62E42FEFA39EF, %fd281;
	sub.f64 	%fd283, %fd282, %fd263;
	sub.f64 	%fd284, %fd278, %fd283;
	fma.rn.f64 	%fd285, %fd280, 0d3C7ABC9E3B39803F, %fd284;
	add.f64 	%fd580, %fd281, %fd285;
$L__BB0_18:
	setp.eq.f64 	%p25, %fd6, 0d7FF0000000000000;
	neg.f64 	%fd286, %fd580;
	sqrt.rn.f64 	%fd28, %fd286;
	mov.b32 	%r181, 1;
	mov.f64 	%fd582, %fd8;
	@%p25 bra 	$L__BB0_22;
	setp.ltu.f64 	%p26, %fd6, 0d41E0000000000000;
	mov.f64 	%fd582, %fd7;
	mov.u32 	%r180, %r6;
	@%p26 bra 	$L__BB0_21;
	{ // callseq 4, 0
	.param .b64 param0;
	st.param.f64 	[param0], %fd5;
	.param .align 16 .b8 retval0[16];
	call.uni (retval0), 
	__internal_trig_reduction_slowpathd, 
	(
	param0
	);
	ld.param.f64 	%fd582, [retval0];
	ld.param.b32 	%r180, [retval0+8];
	} // callseq 4
$L__BB0_21:
	add.s32 	%r181, %r180, 1;
$L__BB0_22:
	shl.b32 	%r100, %r181, 6;
	cvt.u64.u32 	%rd46, %r100;
	and.b64  	%rd47, %rd46, 64;
	add.s64 	%rd49, %rd32, %rd47;
	mul.rn.f64 	%fd288, %fd582, %fd582;
	and.b32  	%r101, %r181, 1;
	setp.eq.b32 	%p27, %r101, 1;
	selp.f64 	%fd289, 0dBDA8FF8320FD8164, 0d3DE5DB65F9785EBA, %p27;
	ld.global.nc.v2.f64 	{%fd290, %fd291}, [%rd49];
	fma.rn.f64 	%fd292, %fd289, %fd288, %fd290;
	fma.rn.f64 	%fd293, %fd292, %fd288, %fd291;
	ld.global.nc.v2.f64 	{%fd294, %fd295}, [%rd49+16];
	fma.rn.f64 	%fd296, %fd293, %fd288, %fd294;
	fma.rn.f64 	%fd297, %fd296, %fd288, %fd295;
	ld.global.nc.v2.f64 	{%fd298, %fd299}, [%rd49+32];
	fma.rn.f64 	%fd300, %fd297, %fd288, %fd298;
	fma.rn.f64 	%fd301, %fd300, %fd288, %fd299;
	fma.rn.f64 	%fd302, %fd301, %fd582, %fd582;
	fma.rn.f64 	%fd303, %fd301, %fd288, 0d3FF0000000000000;
	selp.f64 	%fd304, %fd303, %fd302, %p27;
	and.b32  	%r102, %r181, 2;
	setp.eq.s32 	%p28, %r102, 0;
	mov.f64 	%fd305, 0d0000000000000000;
	sub.f64 	%fd306, %fd305, %fd304;
	selp.f64 	%fd307, %fd304, %fd306, %p28;
	mul.f64 	%fd308, %fd28, %fd307;
	st.local.f64 	[%rd1+32], %fd308;
	mov.f64 	%fd583, %fd573;
	mov.u32 	%r182, %r174;
	@%p1 bra 	$L__BB0_24;
	{ // callseq 5, 0
	.param .b64 param0;
	st.param.f64 	[param0], %fd5;
	.param .align 16 .b8 retval0[16];
	call.uni (retval0), 
	__internal_trig_reduction_slowpathd, 
	(
	param0
	);
	ld.param.f64 	%fd583, [retval0];
	ld.param.b32 	%r182, [retval0+8];
	} // callseq 5
$L__BB0_24:
	ld.param.u64 	%rd125, [_Z13GetCollisionsdddddddddPdS_S_S_S_S_S_S_S_S_S_S_S_S_S_S_S_Px_param_24];
	ld.param.u64 	%rd124, [_Z13GetCollisionsdddddddddPdS_S_S_S_S_S_S_S_S_S_S_S_S_S_S_S_Px_param_23];
	ld.param.u64 	%rd123, [_Z13GetCollisionsdddddddddPdS_S_S_S_S_S_S_S_S_S_S_S_S_S_S_S_Px_param_22];
	ld.param.u64 	%rd122, [_Z13GetCollisionsdddddddddPdS_S_S_S_S_S_S_S_S_S_S_S_S_S_S_S_Px_param_21];
	ld.param.u64 	%rd121, [_Z13GetCollisionsdddddddddPdS_S_S_S_S_S_S_S_S_S_S_S_S_S_S_S_Px_param_20];
	ld.param.u64 	%rd119, [_Z13GetCollisionsdddddddddPdS_S_S_S_S_S_S_S_S_S_S_S_S_S_S_S_Px_param_18];
	ld.param.u64 	%rd115, [_Z13GetCollisionsdddddddddPdS_S_S_S_S_S_S_S_S_S_S_S_S_S_S_S_Px_param_14];
	ld.param.u64 	%rd114, [_Z13GetCollisionsdddddddddPdS_S_S_S_S_S_S_S_S_S_S_S_S_S_S_S_Px_param_13];
	ld.param.u64 	%rd113, [_Z13GetCollisionsdddddddddPdS_S_S_S_S_S_S_S_S_S_S_S_S_S_S_S_Px_param_12];
	ld.param.u64 	%rd112, [_Z13GetCollisionsdddddddddPdS_S_S_S_S_S_S_S_S_S_S_S_S_S_S_S_Px_param_11];
	setp.gt.u32 	%p29, %r4, 1073127582;
	shl.b32 	%r105, %r182, 6;
	cvt.u64.u32 	%rd50, %r105;
	and.b64  	%rd51, %rd50, 64;
	add.s64 	%rd53, %rd32, %rd51;
	mul.rn.f64 	%fd311, %fd583, %fd583;
	and.b32  	%r106, %r182, 1;
	setp.eq.b32 	%p30, %r106, 1;
	selp.f64 	%fd312, 0dBDA8FF8320FD8164, 0d3DE5DB65F9785EBA, %p30;
	ld.global.nc.v2.f64 	{%fd313, %fd314}, [%rd53];
	fma.rn.f64 	%fd315, %fd312, %fd311, %fd313;
	fma.rn.f64 	%fd316, %fd315, %fd311, %fd314;
	ld.global.nc.v2.f64 	{%fd317, %fd318}, [%rd53+16];
	fma.rn.f64 	%fd319, %fd316, %fd311, %fd317;
	fma.rn.f64 	%fd320, %fd319, %fd311, %fd318;
	ld.global.nc.v2.f64 	{%fd321, %fd322}, [%rd53+32];
	fma.rn.f64 	%fd323, %fd320, %fd311, %fd321;
	fma.rn.f64 	%fd324, %fd323, %fd311, %fd322;
	fma.rn.f64 	%fd325, %fd324, %fd583, %fd583;
	fma.rn.f64 	%fd326, %fd324, %fd311, 0d3FF0000000000000;
	selp.f64 	%fd327, %fd326, %fd325, %p30;
	and.b32  	%r107, %r182, 2;
	setp.eq.s32 	%p31, %r107, 0;
	mov.f64 	%fd584, 0d0000000000000000;
	sub.f64 	%fd328, %fd584, %fd327;
	selp.f64 	%fd329, %fd327, %fd328, %p31;
	mul.f64 	%fd330, %fd28, %fd329;
	st.local.f64 	[%rd1+40], %fd330;
	cvta.to.global.u64 	%rd54, %rd124;
	mul.wide.s32 	%rd55, %r1, 8;
	add.s64 	%rd2, %rd54, %rd55;
	cvta.to.global.u64 	%rd56, %rd112;
	add.s64 	%rd3, %rd56, %rd55;
	cvta.to.global.u64 	%rd57, %rd115;
	add.s64 	%rd4, %rd57, %rd55;
	cvta.to.global.u64 	%rd58, %rd125;
	add.s64 	%rd5, %rd58, %rd55;
	cvta.to.global.u64 	%rd59, %rd113;
	add.s64 	%rd6, %rd59, %rd55;
	cvta.to.global.u64 	%rd60, %rd114;
	add.s64 	%rd7, %rd60, %rd55;
	cvta.to.global.u64 	%rd61, %rd121;
	add.s64 	%rd8, %rd61, %rd55;
	cvta.to.global.u64 	%rd62, %rd122;
	add.s64 	%rd9, %rd62, %rd55;
	cvta.to.global.u64 	%rd63, %rd123;
	add.s64 	%rd10, %rd63, %rd55;
	cvta.to.global.u64 	%rd64, %rd119;
	add.s64 	%rd11, %rd64, %rd55;
	mov.f64 	%fd331, 0d4000000000000000;
	{
	.reg .b32 %temp; 
	mov.b64 	{%temp, %r26}, %fd331;
	}
	and.b32  	%r27, %r26, 2146435072;
	setp.eq.s32 	%p32, %r27, 1062207488;
	setp.lt.s32 	%p33, %r26, 0;
	selp.b32 	%r28, 0, 2146435072, %p33;
	and.b32  	%r108, %r26, 2147483647;
	setp.ne.s32 	%p34, %r108, 1071644672;
	and.pred  	%p2, %p32, %p34;
	selp.f64 	%fd332, %fd3, %fd2, %p29;
	selp.u32 	%r109, 1, 0, %p29;
	add.s32 	%r110, %r3, %r109;
	add.f64 	%fd34, %fd332, 0dBFF0000000000000;
	add.f64 	%fd35, %fd332, 0d3FF0000000000000;
	neg.f64 	%fd36, %fd35;
	xor.b32  	%r111, %r110, -2147483648;
	mov.b32 	%r112, 1127219200;
	mov.b64 	%fd333, {%r111, %r112};
	sub.f64 	%fd37, %fd333, %fd4;
	neg.f64 	%fd38, %fd37;
	mov.b32 	%r183, 1;
$L__BB0_25:
	setp.gt.u32 	%p35, %r2, 2146435070;
	mov.f64 	%fd585, %fd1;
	@%p35 bra 	$L__BB0_27;
	rcp.approx.ftz.f64 	%fd334, %fd35;
	fma.rn.f64 	%fd335, %fd36, %fd334, 0d3FF0000000000000;
	fma.rn.f64 	%fd336, %fd335, %fd335, %fd335;
	fma.rn.f64 	%fd337, %fd336, %fd334, %fd334;
	mul.f64 	%fd338, %fd34, %fd337;
	fma.rn.f64 	%fd339, %fd34, %fd337, %fd338;
	mul.f64 	%fd340, %fd339, %fd339;
	fma.rn.f64 	%fd341, %fd340, 0d3EB1380B3AE80F1E, 0d3ED0EE258B7A8B04;
	fma.rn.f64 	%fd342, %fd341, %fd340, 0d3EF3B2669F02676F;
	fma.rn.f64 	%fd343, %fd342, %fd340, 0d3F1745CBA9AB0956;
	fma.rn.f64 	%fd344, %fd343, %fd340, 0d3F3C71C72D1B5154;
	fma.rn.f64 	%fd345, %fd344, %fd340, 0d3F624924923BE72D;
	fma.rn.f64 	%fd346, %fd345, %fd340, 0d3F8999999999A3C4;
	fma.rn.f64 	%fd347, %fd346, %fd340, 0d3FB5555555555554;
	sub.f64 	%fd348, %fd34, %fd339;
	add.f64 	%fd349, %fd348, %fd348;
	neg.f64 	%fd350, %fd339;
	fma.rn.f64 	%fd351, %fd350, %fd34, %fd349;
	mul.f64 	%fd352, %fd337, %fd351;
	mul.f64 	%fd353, %fd340, %fd347;
	fma.rn.f64 	%fd354, %fd353, %fd339, %fd352;
	fma.rn.f64 	%fd355, %fd37, 0d3FE62E42FEFA39EF, %fd339;
	fma.rn.f64 	%fd356, %fd38, 0d3FE62E42FEFA39EF, %fd355;
	sub.f64 	%fd357, %fd356, %fd339;
	sub.f64 	%fd358, %fd354, %fd357;
	fma.rn.f64 	%fd359, %fd37, 0d3C7ABC9E3B39803F, %fd358;
	add.f64 	%fd585, %fd355, %fd359;
$L__BB0_27:
	ld.param.f64 	%fd567, [_Z13GetCollisionsdddddddddPdS_S_S_S_S_S_S_S_S_S_S_S_S_S_S_S_Px_param_4];
	ld.param.f64 	%fd566, [_Z13GetCollisionsdddddddddPdS_S_S_S_S_S_S_S_S_S_S_S_S_S_S_S_Px_param_2];
	ld.param.f64 	%fd565, [_Z13GetCollisionsdddddddddPdS_S_S_S_S_S_S_S_S_S_S_S_S_S_S_S_Px_param_1];
	div.rn.f64 	%fd360, %fd585, %fd565;
	sub.f64 	%fd584, %fd584, %fd360;
	st.global.f64 	[%rd2], %fd584;
	ld.global.f64 	%fd361, [%rd3];
	mul.f64 	%fd362, %fd567, %fd361;
	ld.global.f64 	%fd363, [%rd4];
	sqrt.rn.f64 	%fd364, %fd363;
	mul.f64 	%fd365, %fd362, %fd364;
	st.global.f64 	[%rd5], %fd365;
	ld.global.f64 	%fd366, [%rd4];
	ld.global.f64 	%fd367, [%rd2];
	fma.rn.f64 	%fd368, %fd566, %fd367, %fd365;
	fma.rn.f64 	%fd369, %fd367, %fd368, %fd366;
	div.rn.f64 	%fd370, %fd366, %fd369;
	sqrt.rn.f64 	%fd371, %fd370;
	ld.global.f64 	%fd372, [%rd3];
	mul.f64 	%fd373, %fd567, %fd367;
	sqrt.rn.f64 	%fd43, %fd369;
	add.f64 	%fd374, %fd43, %fd43;
	div.rn.f64 	%fd375, %fd373, %fd374;
	fma.rn.f64 	%fd44, %fd372, %fd371, %fd375;
	ld.global.f64 	%fd376, [%rd6];
	mul.f64 	%fd45, %fd376, %fd371;
	ld.global.f64 	%fd377, [%rd7];
	mul.f64 	%fd46, %fd377, %fd371;
	setp.gt.s32 	%p36, %r183, 5;
	@%p36 bra 	$L__BB0_29;
	add.s32 	%r193, %r183, 1;
	mul.wide.s32 	%rd65, %r183, 8;
	add.s64 	%rd66, %rd1, %rd65;
	ld.local.f64 	%fd595, [%rd66];
	bra.uni 	$L__BB0_48;
$L__BB0_29:
	setp.eq.f64 	%p37, %fd6, 0d7FF0000000000000;
	neg.f64 	%fd378, %fd585;
	sqrt.rn.f64 	%fd48, %fd378;
	mov.b32 	%r185, 1;
	mov.f64 	%fd587, %fd8;
	@%p37 bra 	$L__BB0_33;
	setp.ltu.f64 	%p38, %fd6, 0d41E0000000000000;
	mov.f64 	%fd587, %fd7;
	mov.u32 	%r184, %r6;
	@%p38 bra 	$L__BB0_32;
	{ // callseq 6, 0
	.param .b64 param0;
	st.param.f64 	[param0], %fd5;
	.param .align 16 .b8 retval0[16];
	call.uni (retval0), 
	__internal_trig_reduction_slowpathd, 
	(
	param0
	);
	ld.param.f64 	%fd587, [retval0];
	ld.param.b32 	%r184, [retval0+8];
	} // callseq 6
$L__BB0_32:
	add.s32 	%r185, %r184, 1;
$L__BB0_33:
	shl.b32 	%r115, %r185, 6;
	cvt.u64.u32 	%rd67, %r115;
	and.b64  	%rd68, %rd67, 64;
	mov.u64 	%rd69, __cudart_sin_cos_coeffs;
	add.s64 	%rd70, %rd69, %rd68;
	mul.rn.f64 	%fd380, %fd587, %fd587;
	and.b32  	%r116, %r185, 1;
	setp.eq.b32 	%p39, %r116, 1;
	selp.f64 	%fd381, 0dBDA8FF8320FD8164, 0d3DE5DB65F9785EBA, %p39;
	ld.global.nc.v2.f64 	{%fd382, %fd383}, [%rd70];
	fma.rn.f64 	%fd384, %fd381, %fd380, %fd382;
	fma.rn.f64 	%fd385, %fd384, %fd380, %fd383;
	ld.global.nc.v2.f64 	{%fd386, %fd387}, [%rd70+16];
	fma.rn.f64 	%fd388, %fd385, %fd380, %fd386;
	fma.rn.f64 	%fd389, %fd388, %fd380, %fd387;
	ld.global.nc.v2.f64 	{%fd390, %fd391}, [%rd70+32];
	fma.rn.f64 	%fd392, %fd389, %fd380, %fd390;
	fma.rn.f64 	%fd393, %fd392, %fd380, %fd391;
	fma.rn.f64 	%fd394, %fd393, %fd587, %fd587;
	fma.rn.f64 	%fd395, %fd393, %fd380, 0d3FF0000000000000;
	selp.f64 	%fd396, %fd395, %fd394, %p39;
	and.b32  	%r117, %r185, 2;
	setp.eq.s32 	%p40, %r117, 0;
	mov.f64 	%fd397, 0d0000000000000000;
	sub.f64 	%fd398, %fd397, %fd396;
	selp.f64 	%fd399, %fd396, %fd398, %p40;
	mul.f64 	%fd595, %fd48, %fd399;
	st.local.f64 	[%rd1], %fd595;
	mov.f64 	%fd588, %fd573;
	mov.u32 	%r186, %r174;
	@%p1 bra 	$L__BB0_35;
	{ // callseq 7, 0
	.param .b64 param0;
	st.param.f64 	[param0], %fd5;
	.param .align 16 .b8 retval0[16];
	call.uni (retval0), 
	__internal_trig_reduction_slowpathd, 
	(
	param0
	);
	ld.param.f64 	%fd588, [retval0];
	ld.param.b32 	%r186, [retval0+8];
	} // callseq 7
$L__BB0_35:
	shl.b32 	%r120, %r186, 6;
	cvt.u64.u32 	%rd71, %r120;
	and.b64  	%rd72, %rd71, 64;
	mov.u64 	%rd73, __cudart_sin_cos_coeffs;
	add.s64 	%rd74, %rd73, %rd72;
	mul.rn.f64 	%fd401, %fd588, %fd588;
	and.b32  	%r121, %r186, 1;
	setp.eq.b32 	%p42, %r121, 1;
	selp.f64 	%fd402, 0dBDA8FF8320FD8164, 0d3DE5DB65F9785EBA, %p42;
	ld.global.nc.v2.f64 	{%fd403, %fd404}, [%rd74];
	fma.rn.f64 	%fd405, %fd402, %fd401, %fd403;
	fma.rn.f64 	%fd406, %fd405, %fd401, %fd404;
	ld.global.nc.v2.f64 	{%fd407, %fd408}, [%rd74+16];
	fma.rn.f64 	%fd409, %fd406, %fd401, %fd407;
	fma.rn.f64 	%fd410, %fd409, %fd401, %fd408;
	ld.global.nc.v2.f64 	{%fd411, %fd412}, [%rd74+32];
	fma.rn.f64 	%fd413, %fd410, %fd401, %fd411;
	fma.rn.f64 	%fd414, %fd413, %fd401, %fd412;
	fma.rn.f64 	%fd415, %fd414, %fd588, %fd588;
	fma.rn.f64 	%fd416, %fd414, %fd401, 0d3FF0000000000000;
	selp.f64 	%fd417, %fd416, %fd415, %p42;
	and.b32  	%r122, %r186, 2;
	setp.eq.s32 	%p43, %r122, 0;
	mov.f64 	%fd418, 0d0000000000000000;
	sub.f64 	%fd419, %fd418, %fd417;
	selp.f64 	%fd420, %fd417, %fd419, %p43;
	mul.f64 	%fd421, %fd48, %fd420;
	st.local.f64 	[%rd1+8], %fd421;
	mov.b32 	%r188, 1;
	mov.f64 	%fd590, %fd8;
	@%p37 bra 	$L__BB0_39;
	setp.ltu.f64 	%p44, %fd6, 0d41E0000000000000;
	mov.f64 	%fd590, %fd7;
	mov.u32 	%r187, %r6;
	@%p44 bra 	$L__BB0_38;
	{ // callseq 8, 0
	.param .b64 param0;
	st.param.f64 	[param0], %fd5;
	.param .align 16 .b8 retval0[16];
	call.uni (retval0), 
	__internal_trig_reduction_slowpathd, 
	(
	param0
	);
	ld.param.f64 	%fd590, [retval0];
	ld.param.b32 	%r187, [retval0+8];
	} // callseq 8
$L__BB0_38:
	add.s32 	%r188, %r187, 1;
$L__BB0_39:
	shl.b32 	%r124, %r188, 6;
	cvt.u64.u32 	%rd75, %r124;
	and.b64  	%rd76, %rd75, 64;
	mov.u64 	%rd77, __cudart_sin_cos_coeffs;
	add.s64 	%rd78, %rd77, %rd76;
	mul.rn.f64 	%fd423, %fd590, %fd590;
	and.b32  	%r125, %r188, 1;
	setp.eq.b32 	%p45, %r125, 1;
	selp.f64 	%fd424, 0dBDA8FF8320FD8164, 0d3DE5DB65F9785EBA, %p45;
	ld.global.nc.v2.f64 	{%fd425, %fd426}, [%rd78];
	fma.rn.f64 	%fd427, %fd424, %fd423, %fd425;
	fma.rn.f64 	%fd428, %fd427, %fd423, %fd426;
	ld.global.nc.v2.f64 	{%fd429, %fd430}, [%rd78+16];
	fma.rn.f64 	%fd431, %fd428, %fd423, %fd429;
	fma.rn.f64 	%fd432, %fd431, %fd423, %fd430;
	ld.global.nc.v2.f64 	{%fd433, %fd434}, [%rd78+32];
	fma.rn.f64 	%fd435, %fd432, %fd423, %fd433;
	fma.rn.f64 	%fd436, %fd435, %fd423, %fd434;
	fma.rn.f64 	%fd437, %fd436, %fd590, %fd590;
	fma.rn.f64 	%fd438, %fd436, %fd423, 0d3FF0000000000000;
	selp.f64 	%fd439, %fd438, %fd437, %p45;
	and.b32  	%r126, %r188, 2;
	setp.eq.s32 	%p46, %r126, 0;
	mov.f64 	%fd440, 0d0000000000000000;
	sub.f64 	%fd441, %fd440, %fd439;
	selp.f64 	%fd442, %fd439, %fd441, %p46;
	mul.f64 	%fd443, %fd48, %fd442;
	st.local.f64 	[%rd1+16], %fd443;
	mov.f64 	%fd591, %fd573;
	mov.u32 	%r189, %r174;
	@%p1 bra 	$L__BB0_41;
	{ // callseq 9, 0
	.param .b64 param0;
	st.param.f64 	[param0], %fd5;
	.param .align 16 .b8 retval0[16];
	call.uni (retval0), 
	__internal_trig_reduction_slowpathd, 
	(
	param0
	);
	ld.param.f64 	%fd591, [retval0];
	ld.param.b32 	%r189, [retval0+8];
	} // callseq 9
$L__BB0_41:
	setp.eq.f64 	%p47, %fd6, 0d7FF0000000000000;
	shl.b32 	%r129, %r189, 6;
	cvt.u64.u32 	%rd79, %r129;
	and.b64  	%rd80, %rd79, 64;
	mov.u64 	%rd81, __cudart_sin_cos_coeffs;
	add.s64 	%rd82, %rd81, %rd80;
	mul.rn.f64 	%fd445, %fd591, %fd591;
	and.b32  	%r130, %r189, 1;
	setp.eq.b32 	%p48, %r130, 1;
	selp.f64 	%fd446, 0dBDA8FF8320FD8164, 0d3DE5DB65F9785EBA, %p48;
	ld.global.nc.v2.f64 	{%fd447, %fd448}, [%rd82];
	fma.rn.f64 	%fd449, %fd446, %fd445, %fd447;
	fma.rn.f64 	%fd450, %fd449, %fd445, %fd448;
	ld.global.nc.v2.f64 	{%fd451, %fd452}, [%rd82+16];
	fma.rn.f64 	%fd453, %fd450, %fd445, %fd451;
	fma.rn.f64 	%fd454, %fd453, %fd445, %fd452;
	ld.global.nc.v2.f64 	{%fd455, %fd456}, [%rd82+32];
	fma.rn.f64 	%fd457, %fd454, %fd445, %fd455;
	fma.rn.f64 	%fd458, %fd457, %fd445, %fd456;
	fma.rn.f64 	%fd459, %fd458, %fd591, %fd591;
	fma.rn.f64 	%fd460, %fd458, %fd445, 0d3FF0000000000000;
	selp.f64 	%fd461, %fd460, %fd459, %p48;
	and.b32  	%r131, %r189, 2;
	setp.eq.s32 	%p49, %r131, 0;
	mov.f64 	%fd462, 0d0000000000000000;
	sub.f64 	%fd463, %fd462, %fd461;
	selp.f64 	%fd464, %fd461, %fd463, %p49;
	mul.f64 	%fd465, %fd48, %fd464;
	st.local.f64 	[%rd1+24], %fd465;
	mov.b32 	%r191, 1;
	mov.f64 	%fd593, %fd8;
	@%p47 bra 	$L__BB0_45;
	setp.ltu.f64 	%p50, %fd6, 0d41E0000000000000;
	mov.f64 	%fd593, %fd7;
	mov.u32 	%r190, %r6;
	@%p50 bra 	$L__BB0_44;
	{ // callseq 10, 0
	.param .b64 param0;
	st.param.f64 	[param0], %fd5;
	.param .align 16 .b8 retval0[16];
	call.uni (retval0), 
	__internal_trig_reduction_slowpathd, 
	(
	param0
	);
	ld.param.f64 	%fd593, [retval0];
	ld.param.b32 	%r190, [retval0+8];
	} // callseq 10
$L__BB0_44:
	add.s32 	%r191, %r190, 1;
$L__BB0_45:
	shl.b32 	%r133, %r191, 6;
	cvt.u64.u32 	%rd83, %r133;
	and.b64  	%rd84, %rd83, 64;
	mov.u64 	%rd85, __cudart_sin_cos_coeffs;
	add.s64 	%rd86, %rd85, %rd84;
	mul.rn.f64 	%fd467, %fd593, %fd593;
	and.b32  	%r134, %r191, 1;
	setp.eq.b32 	%p51, %r134, 1;
	selp.f64 	%fd468, 0dBDA8FF8320FD8164, 0d3DE5DB65F9785EBA, %p51;
	ld.global.nc.v2.f64 	{%fd469, %fd470}, [%rd86];
	fma.rn.f64 	%fd471, %fd468, %fd467, %fd469;
	fma.rn.f64 	%fd472, %fd471, %fd467, %fd470;
	ld.global.nc.v2.f64 	{%fd473, %fd474}, [%rd86+16];
	fma.rn.f64 	%fd475, %fd472, %fd467, %fd473;
	fma.rn.f64 	%fd476, %fd475, %fd467, %fd474;
	ld.global.nc.v2.f64 	{%fd477, %fd478}, [%rd86+32];
	fma.rn.f64 	%fd479, %fd476, %fd467, %fd477;
	fma.rn.f64 	%fd480, %fd479, %fd467, %fd478;
	fma.rn.f64 	%fd481, %fd480, %fd593, %fd593;
	fma.rn.f64 	%fd482, %fd480, %fd467, 0d3FF0000000000000;
	selp.f64 	%fd483, %fd482, %fd481, %p51;
	and.b32  	%r135, %r191, 2;
	setp.eq.s32 	%p52, %r135, 0;
	mov.f64 	%fd484, 0d0000000000000000;
	sub.f64 	%fd485, %fd484, %fd483;
	selp.f64 	%fd486, %fd483, %fd485, %p52;
	mul.f64 	%fd487, %fd48, %fd486;
	st.local.f64 	[%rd1+32], %fd487;
	mov.f64 	%fd594, %fd573;
	mov.u32 	%r192, %r174;
	@%p1 bra 	$L__BB0_47;
	{ // callseq 11, 0
	.param .b64 param0;
	st.param.f64 	[param0], %fd5;
	.param .align 16 .b8 retval0[16];
	call.uni (retval0), 
	__internal_trig_reduction_slowpathd, 
	(
	param0
	);
	ld.param.f64 	%fd594, [retval0];
	ld.param.b32 	%r192, [retval0+8];
	} // callseq 11
$L__BB0_47:
	shl.b32 	%r138, %r192, 6;
	cvt.u64.u32 	%rd87, %r138;
	and.b64  	%rd88, %rd87, 64;
	mov.u64 	%rd89, __cudart_sin_cos_coeffs;
	add.s64 	%rd90, %rd89, %rd88;
	mul.rn.f64 	%fd489, %fd594, %fd594;
	and.b32  	%r139, %r192, 1;
	setp.eq.b32 	%p53, %r139, 1;
	selp.f64 	%fd490, 0dBDA8FF8320FD8164, 0d3DE5DB65F9785EBA, %p53;
	ld.global.nc.v2.f64 	{%fd491, %fd492}, [%rd90];
	fma.rn.f64 	%fd493, %fd490, %fd489, %fd491;
	fma.rn.f64 	%fd494, %fd493, %fd489, %fd492;
	ld.global.nc.v2.f64 	{%fd495, %fd496}, [%rd90+16];
	fma.rn.f64 	%fd497, %fd494, %fd489, %fd495;
	fma.rn.f64 	%fd498, %fd497, %fd489, %fd496;
	ld.global.nc.v2.f64 	{%fd499, %fd500}, [%rd90+32];
	fma.rn.f64 	%fd501, %fd498, %fd489, %fd499;
	fma.rn.f64 	%fd502, %fd501, %fd489, %fd500;
	fma.rn.f64 	%fd503, %fd502, %fd594, %fd594;
	fma.rn.f64 	%fd504, %fd502, %fd489, 0d3FF0000000000000;
	selp.f64 	%fd505, %fd504, %fd503, %p53;
	and.b32  	%r140, %r192, 2;
	setp.eq.s32 	%p54, %r140, 0;
	mov.f64 	%fd506, 0d0000000000000000;
	sub.f64 	%fd507, %fd506, %fd505;
	selp.f64 	%fd508, %fd505, %fd507, %p54;
	mul.f64 	%fd509, %fd48, %fd508;
	st.local.f64 	[%rd1+40], %fd509;
	mov.b32 	%r193, 1;
$L__BB0_48:
	ld.param.u64 	%rd120, [_Z13GetCollisionsdddddddddPdS_S_S_S_S_S_S_S_S_S_S_S_S_S_S_S_Px_param_19];
	ld.param.u64 	%rd118, [_Z13GetCollisionsdddddddddPdS_S_S_S_S_S_S_S_S_S_S_S_S_S_S_S_Px_param_17];
	ld.param.u64 	%rd110, [_Z13GetCollisionsdddddddddPdS_S_S_S_S_S_S_S_S_S_S_S_S_S_S_S_Px_param_9];
	ld.param.f64 	%fd568, [_Z13GetCollisionsdddddddddPdS_S_S_S_S_S_S_S_S_S_S_S_S_S_S_S_Px_param_5];
	cvta.to.global.u64 	%rd91, %rd110;
	ld.global.f64 	%fd510, [%rd91];
	mul.f64 	%fd511, %fd510, %fd595;
	st.global.f64 	[%rd8], %fd511;
	ld.global.f64 	%fd512, [%rd91];
	mul.wide.s32 	%rd92, %r193, 8;
	add.s64 	%rd93, %rd1, %rd92;
	ld.local.f64 	%fd513, [%rd93];
	mul.f64 	%fd514, %fd512, %fd513;
	st.global.f64 	[%rd9], %fd514;
	ld.global.f64 	%fd515, [%rd91];
	ld.local.f64 	%fd516, [%rd93+8];
	mul.f64 	%fd517, %fd515, %fd516;
	st.global.f64 	[%rd10], %fd517;
	mul.f64 	%fd518, %fd568, %fd45;
	mul.f64 	%fd519, %fd43, %fd518;
	cvta.to.global.u64 	%rd94, %rd118;
	mul.wide.s32 	%rd95, %r1, 8;
	add.s64 	%rd96, %rd94, %rd95;
	st.global.f64 	[%rd96], %fd519;
	mul.f64 	%fd520, %fd568, %fd46;
	mul.f64 	%fd521, %fd43, %fd520;
	st.global.f64 	[%rd11], %fd521;
	mul.f64 	%fd522, %fd568, %fd44;
	mul.f64 	%fd66, %fd43, %fd522;
	cvta.to.global.u64 	%rd97, %rd120;
	add.s64 	%rd98, %rd97, %rd95;
	st.global.f64 	[%rd98], %fd66;
	ld.global.f64 	%fd523, [%rd96];
	ld.global.f64 	%fd524, [%rd8];
	sub.f64 	%fd67, %fd523, %fd524;
	{
	.reg .b32 %temp; 
	mov.b64 	{%temp, %r50}, %fd67;
	}
	abs.f64 	%fd68, %fd67;
	{ // callseq 12, 0
	.param .b64 param0;
	st.param.f64 	[param0], %fd68;
	.param .b64 retval0;
	call.uni (retval0), 
	__internal_accurate_pow, 
	(
	param0
	);
	ld.param.f64 	%fd525, [retval0];
	} // callseq 12
	setp.lt.s32 	%p58, %r50, 0;
	neg.f64 	%fd527, %fd525;
	selp.f64 	%fd528, %fd527, %fd525, %p32;
	selp.f64 	%fd529, %fd528, %fd525, %p58;
	setp.eq.f64 	%p59, %fd67, 0d0000000000000000;
	selp.b32 	%r141, %r50, 0, %p32;
	or.b32  	%r142, %r141, 2146435072;
	selp.b32 	%r143, %r142, %r141, %p33;
	mov.b32 	%r144, 0;
	mov.b64 	%fd530, {%r144, %r143};
	selp.f64 	%fd596, %fd530, %fd529, %p59;
	add.f64 	%fd531, %fd67, 0d4000000000000000;
	{
	.reg .b32 %temp; 
	mov.b64 	{%temp, %r145}, %fd531;
	}
	and.b32  	%r146, %r145, 2146435072;
	setp.ne.s32 	%p60, %r146, 2146435072;
	@%p60 bra 	$L__BB0_53;
	setp.num.f64 	%p61, %fd67, %fd67;
	@%p61 bra 	$L__BB0_51;
	mov.f64 	%fd532, 0d4000000000000000;
	add.rn.f64 	%fd596, %fd67, %fd532;
	bra.uni 	$L__BB0_53;
$L__BB0_51:
	setp.neu.f64 	%p62, %fd68, 0d7FF0000000000000;
	@%p62 bra 	$L__BB0_53;
	or.b32  	%r147, %r28, -2147483648;
	selp.b32 	%r148, %r147, %r28, %p2;
	selp.b32 	%r149, %r148, %r28, %p58;
	mov.b32 	%r150, 0;
	mov.b64 	%fd596, {%r150, %r149};
$L__BB0_53:
	setp.lt.s32 	%p64, %r26, 0;
	setp.eq.s32 	%p65, %r27, 1062207488;
	setp.eq.f64 	%p67, %fd67, 0d3FF0000000000000;
	selp.f64 	%fd73, 0d3FF0000000000000, %fd596, %p67;
	ld.global.f64 	%fd533, [%rd11];
	ld.global.f64 	%fd534, [%rd9];
	sub.f64 	%fd74, %fd533, %fd534;
	{
	.reg .b32 %temp; 
	mov.b64 	{%temp, %r51}, %fd74;
	}
	abs.f64 	%fd75, %fd74;
	{ // callseq 13, 0
	.param .b64 param0;
	st.param.f64 	[param0], %fd75;
	.param .b64 retval0;
	call.uni (retval0), 
	__internal_accurate_pow, 
	(
	param0
	);
	ld.param.f64 	%fd535, [retval0];
	} // callseq 13
	setp.lt.s32 	%p68, %r51, 0;
	neg.f64 	%fd537, %fd535;
	selp.f64 	%fd538, %fd537, %fd535, %p65;
	selp.f64 	%fd539, %fd538, %fd535, %p68;
	setp.eq.f64 	%p69, %fd74, 0d0000000000000000;
	selp.b32 	%r151, %r51, 0, %p65;
	or.b32  	%r152, %r151, 2146435072;
	selp.b32 	%r153, %r152, %r151, %p64;
	mov.b32 	%r154, 0;
	mov.b64 	%fd540, {%r154, %r153};
	selp.f64 	%fd597, %fd540, %fd539, %p69;
	add.f64 	%fd541, %fd74, 0d4000000000000000;
	{
	.reg .b32 %temp; 
	mov.b64 	{%temp, %r155}, %fd541;
	}
	and.b32  	%r156, %r155, 2146435072;
	setp.ne.s32 	%p70, %r156, 2146435072;
	@%p70 bra 	$L__BB0_58;
	setp.num.f64 	%p71, %fd74, %fd74;
	@%p71 bra 	$L__BB0_56;
	mov.f64 	%fd542, 0d4000000000000000;
	add.rn.f64 	%fd597, %fd74, %fd542;
	bra.uni 	$L__BB0_58;
$L__BB0_56:
	setp.neu.f64 	%p72, %fd75, 0d7FF0000000000000;
	@%p72 bra 	$L__BB0_58;
	or.b32  	%r157, %r28, -2147483648;
	selp.b32 	%r158, %r157, %r28, %p2;
	selp.b32 	%r159, %r158, %r28, %p68;
	mov.b32 	%r160, 0;
	mov.b64 	%fd597, {%r160, %r159};
$L__BB0_58:
	setp.lt.s32 	%p74, %r26, 0;
	setp.eq.s32 	%p75, %r27, 1062207488;
	setp.eq.f64 	%p77, %fd74, 0d3FF0000000000000;
	selp.f64 	%fd543, 0d3FF0000000000000, %fd597, %p77;
	add.f64 	%fd80, %fd73, %fd543;
	ld.global.f64 	%fd544, [%rd10];
	sub.f64 	%fd81, %fd66, %fd544;
	{
	.reg .b32 %temp; 
	mov.b64 	{%temp, %r52}, %fd81;
	}
	abs.f64 	%fd82, %fd81;
	{ // callseq 14, 0
	.param .b64 param0;
	st.param.f64 	[param0], %fd82;
	.param .b64 retval0;
	call.uni (retval0), 
	__internal_accurate_pow, 
	(
	param0
	);
	ld.param.f64 	%fd545, [retval0];
	} // callseq 14
	setp.lt.s32 	%p78, %r52, 0;
	neg.f64 	%fd547, %fd545;
	selp.f64 	%fd548, %fd547, %fd545, %p75;
	selp.f64 	%fd549, %fd548, %fd545, %p78;
	setp.eq.f64 	%p79, %fd81, 0d0000000000000000;
	selp.b32 	%r161, %r52, 0, %p75;
	or.b32  	%r162, %r161, 2146435072;
	selp.b32 	%r163, %r162, %r161, %p74;
	mov.b32 	%r164, 0;
	mov.b64 	%fd550, {%r164, %r163};
	selp.f64 	%fd598, %fd550, %fd549, %p79;
	add.f64 	%fd551, %fd81, 0d4000000000000000;
	{
	.reg .b32 %temp; 
	mov.b64 	{%temp, %r165}, %fd551;
	}
	and.b32  	%r166, %r165, 2146435072;
	setp.ne.s32 	%p80, %r166, 2146435072;
	@%p80 bra 	$L__BB0_63;
	setp.num.f64 	%p81, %fd81, %fd81;
	@%p81 bra 	$L__BB0_61;
	mov.f64 	%fd552, 0d4000000000000000;
	add.rn.f64 	%fd598, %fd81, %fd552;
	bra.uni 	$L__BB0_63;
$L__BB0_61:
	setp.neu.f64 	%p82, %fd82, 0d7FF0000000000000;
	@%p82 bra 	$L__BB0_63;
	or.b32  	%r167, %r28, -2147483648;
	selp.b32 	%r168, %r167, %r28, %p2;
	selp.b32 	%r169, %r168, %r28, %p78;
	mov.b32 	%r170, 0;
	mov.b64 	%fd598, {%r170, %r169};
$L__BB0_63:
	ld.param.u64 	%rd126, [_Z13GetCollisionsdddddddddPdS_S_S_S_S_S_S_S_S_S_S_S_S_S_S_S_Px_param_25];
	ld.param.u64 	%rd117, [_Z13GetCollisionsdddddddddPdS_S_S_S_S_S_S_S_S_S_S_S_S_S_S_S_Px_param_16];
	ld.param.u64 	%rd116, [_Z13GetCollisionsdddddddddPdS_S_S_S_S_S_S_S_S_S_S_S_S_S_S_S_Px_param_15];
	ld.param.f64 	%fd570, [_Z13GetCollisionsdddddddddPdS_S_S_S_S_S_S_S_S_S_S_S_S_S_S_S_Px_param_8];
	ld.param.f64 	%fd569, [_Z13GetCollisionsdddddddddPdS_S_S_S_S_S_S_S_S_S_S_S_S_S_S_S_Px_param_6];
	ld.param.f64 	%fd564, [_Z13GetCollisionsdddddddddPdS_S_S_S_S_S_S_S_S_S_S_S_S_S_S_S_Px_param_0];
	setp.eq.f64 	%p84, %fd81, 0d3FF0000000000000;
	selp.f64 	%fd553, 0d3FF0000000000000, %fd598, %p84;
	add.f64 	%fd554, %fd80, %fd553;
	div.rn.f64 	%fd555, %fd554, %fd569;
	cvta.to.global.u64 	%rd99, %rd117;
	mul.wide.s32 	%rd100, %r1, 8;
	add.s64 	%rd101, %rd99, %rd100;
	st.global.f64 	[%rd101], %fd555;
	cvt.rzi.s32.f64 	%r171, %fd555;
	cvt.rn.f64.s32 	%fd556, %r171;
	div.rn.f64 	%fd557, %fd556, %fd564;
	min.f64 	%fd558, %fd557, 0d40AF3E0000000000;
	cvta.to.global.u64 	%rd102, %rd116;
	add.s64 	%rd103, %rd102, %rd100;
	st.global.f64 	[%rd103], %fd558;
	cvt.rzi.s32.f64 	%r172, %fd558;
	cvta.to.global.u64 	%rd104, %rd126;
	mul.wide.s32 	%rd105, %r172, 8;
	add.s64 	%rd106, %rd104, %rd105;
	ld.global.f64 	%fd559, [%rd106];
	div.rn.f64 	%fd560, %fd559, %fd570;
	setp.leu.f64 	%p85, %fd560, 0d0000000000000000;
	add.s32 	%r183, %r193, 2;
	@%p85 bra 	$L__BB0_25;
	ld.param.u64 	%rd111, [_Z13GetCollisionsdddddddddPdS_S_S_S_S_S_S_S_S_S_S_S_S_S_S_S_Px_param_10];
	cvta.to.global.u64 	%rd107, %rd111;
	ld.global.f64 	%fd561, [%rd2];
	add.s64 	%rd109, %rd107, %rd100;
	ld.global.f64 	%fd562, [%rd109];
	add.f64 	%fd563, %fd561, %fd562;
	st.global.f64 	[%rd109], %fd563;
	ret;

}
.func  (.param .align 16 .b8 func_retval0[16]) __internal_trig_reduction_slowpathd(
	.param .b64 __internal_trig_reduction_slowpathd_param_0
)
{
	.local .align 8 .b8 	__local_depot1[40];
	.reg .b64 	%SP;
	.reg .b64 	%SPL;
	.reg .pred 	%p<10>;
	.reg .b32 	%r<47>;
	.reg .b64 	%rd<74>;
	.reg .b64 	%fd<5>;

	mov.u64 	%SPL, __local_depot1;
	ld.param.f64 	%fd4, [__internal_trig_reduction_slowpathd_param_0];
	add.u64 	%rd1, %SPL, 0;
	{
	.reg .b32 %temp; 
	mov.b64 	{%temp, %r1}, %fd4;
	}
	shr.u32 	%r2, %r1, 20;
	and.b32  	%r3, %r2, 2047;
	setp.eq.s32 	%p1, %r3, 2047;
	mov.b32 	%r46, 0;
	@%p1 bra 	$L__BB1_9;
	add.s32 	%r20, %r3, -1024;
	mov.b64 	%rd20, %fd4;
	shl.b64 	%rd2, %rd20, 11;
	shr.u32 	%r4, %r20, 6;
	sub.s32 	%r45, 15, %r4;
	sub.s32 	%r21, 19, %r4;
	setp.lt.u32 	%p2, %r20, 128;
	selp.b32 	%r6, 18, %r21, %p2;
	setp.ge.s32 	%p3, %r45, %r6;
	mov.b64 	%rd70, 0;
	@%p3 bra 	$L__BB1_4;
	add.s32 	%r23, %r6, %r4;
	neg.s32 	%r43, %r23;
	or.b64  	%rd3, %rd2, -9223372036854775808;
	mov.b64 	%rd70, 0;
	mov.b32 	%r42, 0;
	mov.u64 	%rd25, __cudart_i2opi_d;
	mov.u32 	%r44, %r45;
$L__BB1_3:
	.pragma "nounroll";
	mul.wide.s32 	%rd22, %r42, 8;
	add.s64 	%rd23, %rd1, %rd22;
	mul.wide.s32 	%rd24, %r44, 8;
	add.s64 	%rd26, %rd25, %rd24;
	ld.global.nc.u64 	%rd27, [%rd26];
	{
	.reg .u32 %r0, %r1, %r2, %r3, %alo, %ahi, %blo, %bhi, %clo, %chi;
	mov.b64 	{%alo,%ahi}, %rd27;
	mov.b64 	{%blo,%bhi}, %rd3;
	mov.b64 	{%clo,%chi}, %rd70;
	mad.lo.cc.u32 	%r0, %alo, %blo, %clo;
	madc.hi.cc.u32 	%r1, %alo, %blo, %chi;
	madc.hi.u32 	%r2, %alo, %bhi, 0;
	mad.lo.cc.u32 	%r1, %alo, %bhi, %r1;
	madc.hi.cc.u32 	%r2, %ahi, %blo, %r2;
	madc.hi.u32 	%r3, %ahi, %bhi, 0;
	mad.lo.cc.u32 	%r1, %ahi, %blo, %r1;
	madc.lo.cc.u32 	%r2, %ahi, %bhi, %r2;
	addc.u32 	%r3, %r3, 0;
	mov.b64 	%rd28, {%r0,%r1};
	mov.b64 	%rd70, {%r2,%r3};
	}
	st.local.u64 	[%rd23], %rd28;
	add.s32 	%r44, %r44, 1;
	add.s32 	%r43, %r43, 1;
	add.s32 	%r42, %r42, 1;
	setp.ne.s32 	%p4, %r43, -15;
	mov.u32 	%r45, %r6;
	@%p4 bra 	$L__BB1_3;
$L__BB1_4:
	cvt.s64.s32 	%rd29, %r45;
	cvt.u64.u32 	%rd30, %r4;
	add.s64 	%rd31, %rd30, %rd29;
	shl.b64 	%rd32, %rd31, 3;
	add.s64 	%rd33, %rd1, %rd32;
	st.local.u64 	[%rd33+-120], %rd70;
	and.b32  	%r15, %r2, 63;
	ld.local.u64 	%rd72, [%rd1+16];
	ld.local.u64 	%rd71, [%rd1+24];
	setp.eq.s32 	%p5, %r15, 0;
	@%p5 bra 	$L__BB1_6;
	shl.b64 	%rd34, %rd71, %r15;
	shr.u64 	%rd35, %rd72, 1;
	xor.b32  	%r24, %r15, 63;
	shr.u64 	%rd36, %rd35, %r24;
	or.b64  	%rd71, %rd34, %rd36;
	ld.local.u64 	%rd37, [%rd1+8];
	shl.b64 	%rd38, %rd72, %r15;
	shr.u64 	%rd39, %rd37, 1;
	shr.u64 	%rd40, %rd39, %r24;
	or.b64  	%rd72, %rd38, %rd40;
$L__BB1_6:
	and.b32  	%r25, %r1, -2147483648;
	shr.u64 	%rd41, %rd71, 62;
	cvt.u32.u64 	%r26, %rd41;
	mov.b64 	{%r27, %r28}, %rd71;
	mov.b64 	{%r29, %r30}, %rd72;
	shf.l.wrap.b32 	%r31, %r30, %r27, 2;
	shf.l.wrap.b32 	%r32, %r27, %r28, 2;
	mov.b64 	%rd42, {%r31, %r32};
	shl.b64 	%rd43, %rd72, 2;
	shr.u64 	%rd44, %rd42, 63;
	cvt.u32.u64 	%r33, %rd44;
	add.s32 	%r34, %r33, %r26;
	setp.eq.s32 	%p6, %r25, 0;
	neg.s32 	%r35, %r34;
	selp.b32 	%r46, %r34, %r35, %p6;
	setp.gt.s64 	%p7, %rd42, -1;
	mov.b64 	%rd45, 0;
	{
	.reg .u32 %r0, %r1, %r2, %r3, %a0, %a1, %a2, %a3, %b0, %b1, %b2, %b3;
	mov.b64 	{%a0,%a1}, %rd45;
	mov.b64 	{%a2,%a3}, %rd45;
	mov.b64 	{%b0,%b1}, %rd43;
	mov.b64 	{%b2,%b3}, %rd42;
	sub.cc.u32 	%r0, %a0, %b0;
	subc.cc.u32 	%r1, %a1, %b1;
	subc.cc.u32 	%r2, %a2, %b2;
	subc.u32 	%r3, %a3, %b3;
	mov.b64 	%rd46, {%r0,%r1};
	mov.b64 	%rd47, {%r2,%r3};
	}
	xor.b32  	%r36, %r25, -2147483648;
	selp.b64 	%rd73, %rd42, %rd47, %p7;
	selp.b64 	%rd14, %rd43, %rd46, %p7;
	selp.b32 	%r17, %r25, %r36, %p7;
	clz.b64 	%r37, %rd73;
	cvt.u64.u32 	%rd15, %r37;
	setp.eq.s32 	%p8, %r37, 0;
	@%p8 bra 	$L__BB1_8;
	cvt.u32.u64 	%r38, %rd15;
	and.b32  	%r39, %r38, 63;
	shl.b64 	%rd48, %rd73, %r39;
	shr.u64 	%rd49, %rd14, 1;
	not.b32 	%r40, %r38;
	and.b32  	%r41, %r40, 63;
	shr.u64 	%rd50, %rd49, %r41;
	or.b64  	%rd73, %rd48, %rd50;
$L__BB1_8:
	mov.b64 	%rd51, -3958705157555305931;
	{
	.reg .u32 %r0, %r1, %r2, %r3, %alo, %ahi, %blo, %bhi;
	mov.b64 	{%alo,%ahi}, %rd73;
	mov.b64 	{%blo,%bhi}, %rd51;
	mul.lo.u32 	%r0, %alo, %blo;
	mul.hi.u32 	%r1, %alo, %blo;
	mad.lo.cc.u32 	%r1, %alo, %bhi, %r1;
	madc.hi.u32 	%r2, %alo, %bhi, 0;
	mad.lo.cc.u32 	%r1, %ahi, %blo, %r1;
	madc.hi.cc.u32 	%r2, %ahi, %blo, %r2;
	madc.hi.u32 	%r3, %ahi, %bhi, 0;
	mad.lo.cc.u32 	%r2, %ahi, %bhi, %r2;
	addc.u32 	%r3, %r3, 0;
	mov.b64 	%rd52, {%r0,%r1};
	mov.b64 	%rd53, {%r2,%r3};
	}
	setp.gt.s64 	%p9, %rd53, 0;
	{
	.reg .u32 %r0, %r1, %r2, %r3, %a0, %a1, %a2, %a3, %b0, %b1, %b2, %b3;
	mov.b64 	{%a0,%a1}, %rd52;
	mov.b64 	{%a2,%a3}, %rd53;
	mov.b64 	{%b0,%b1}, %rd52;
	mov.b64 	{%b2,%b3}, %rd53;
	add.cc.u32 	%r0, %a0, %b0;
	addc.cc.u32 	%r1, %a1, %b1;
	addc.cc.u32 	%r2, %a2, %b2;
	addc.u32 	%r3, %a3, %b3;
	mov.b64 	%rd54, {%r0,%r1};
	mov.b64 	%rd55, {%r2,%r3};
	}
	selp.b64 	%rd56, %rd55, %rd53, %p9;
	selp.s64 	%rd57, -1, 0, %p9;
	sub.s64 	%rd58, %rd57, %rd15;
	cvt.u64.u32 	%rd59, %r17;
	shl.b64 	%rd60, %rd59, 32;
	add.s64 	%rd61, %rd56, 1;
	shr.u64 	%rd62, %rd61, 10;
	add.s64 	%rd63, %rd62, 1;
	shr.u64 	%rd64, %rd63, 1;
	shl.b64 	%rd65, %rd58, 52;
	add.s64 	%rd66, %rd65, %rd64;
	add.s64 	%rd67, %rd66, 4602678819172646912;
	or.b64  	%rd68, %rd67, %rd60;
	mov.b64 	%fd4, %rd68;
$L__BB1_9:
	st.param.f64 	[func_retval0], %fd4;
	st.param.b32 	[func_retval0+8], %r46;
	ret;

}
.func  (.param .b64 func_retval0) __internal_accurate_pow(
	.param .b64 __internal_accurate_pow_param_0
)
{
	.reg .pred 	%p<8>;
	.reg .b32 	%r<49>;
	.reg .b32 	%f<3>;
	.reg .b64 	%fd<109>;

	ld.param.f64 	%fd10, [__internal_accurate_pow_param_0];
	{
	.reg .b32 %temp; 
	mov.b64 	{%temp, %r46}, %fd10;
	}
	{
	.reg .b32 %temp; 
	mov.b64 	{%r45, %temp}, %fd10;
	}
	shr.u32 	%r47, %r46, 20;
	setp.gt.u32 	%p1, %r46, 1048575;
	@%p1 bra 	$L__BB2_2;
	mul.f64 	%fd11, %fd10, 0d4350000000000000;
	{
	.reg .b32 %temp; 
	mov.b64 	{%temp, %r46}, %fd11;
	}
	{
	.reg .b32 %temp; 
	mov.b64 	{%r45, %temp}, %fd11;
	}
	shr.u32 	%r16, %r46, 20;
	add.s32 	%r47, %r16, -54;
$L__BB2_2:
	add.s32 	%r48, %r47, -1023;
	and.b32  	%r17, %r46, -2146435073;
	or.b32  	%r18, %r17, 1072693248;
	mov.b64 	%fd107, {%r45, %r18};
	setp.lt.u32 	%p2, %r18, 1073127583;
	@%p2 bra 	$L__BB2_4;
	{
	.reg .b32 %temp; 
	mov.b64 	{%r19, %temp}, %fd107;
	}
	{
	.reg .b32 %temp; 
	mov.b64 	{%temp, %r20}, %fd107;
	}
	add.s32 	%r21, %r20, -1048576;
	mov.b64 	%fd107, {%r19, %r21};
	add.s32 	%r48, %r47, -1022;
$L__BB2_4:
	add.f64 	%fd12, %fd107, 0dBFF0000000000000;
	add.f64 	%fd13, %fd107, 0d3FF0000000000000;
	rcp.approx.ftz.f64 	%fd14, %fd13;
	neg.f64 	%fd15, %fd13;
	fma.rn.f64 	%fd16, %fd15, %fd14, 0d3FF0000000000000;
	fma.rn.f64 	%fd17, %fd16, %fd16, %fd16;
	fma.rn.f64 	%fd18, %fd17, %fd14, %fd14;
	mul.f64 	%fd19, %fd12, %fd18;
	fma.rn.f64 	%fd20, %fd12, %fd18, %fd19;
	mul.f64 	%fd21, %fd20, %fd20;
	fma.rn.f64 	%fd22, %fd21, 0d3EB0F5FF7D2CAFE2, 0d3ED0F5D241AD3B5A;
	fma.rn.f64 	%fd23, %fd22, %fd21, 0d3EF3B20A75488A3F;
	fma.rn.f64 	%fd24, %fd23, %fd21, 0d3F1745CDE4FAECD5;
	fma.rn.f64 	%fd25, %fd24, %fd21, 0d3F3C71C7258A578B;
	fma.rn.f64 	%fd26, %fd25, %fd21, 0d3F6249249242B910;
	fma.rn.f64 	%fd27, %fd26, %fd21, 0d3F89999999999DFB;
	sub.f64 	%fd28, %fd12, %fd20;
	add.f64 	%fd29, %fd28, %fd28;
	neg.f64 	%fd30, %fd20;
	fma.rn.f64 	%fd31, %fd30, %fd12, %fd29;
	mul.f64 	%fd32, %fd18, %fd31;
	fma.rn.f64 	%fd33, %fd21, %fd27, 0d3FB5555555555555;
	mov.f64 	%fd34, 0d3FB5555555555555;
	sub.f64 	%fd35, %fd34, %fd33;
	fma.rn.f64 	%fd36, %fd21, %fd27, %fd35;
	add.f64 	%fd37, %fd36, 0dBC46A4CB00B9E7B0;
	add.f64 	%fd38, %fd33, %fd37;
	sub.f64 	%fd39, %fd33, %fd38;
	add.f64 	%fd40, %fd37, %fd39;
	mul.rn.f64 	%fd41, %fd20, %fd20;
	neg.f64 	%fd42, %fd41;
	fma.rn.f64 	%fd43, %fd20, %fd20, %fd42;
	{
	.reg .b32 %temp; 
	mov.b64 	{%r22, %temp}, %fd32;
	}
	{
	.reg .b32 %temp; 
	mov.b64 	{%temp, %r23}, %fd32;
	}
	add.s32 	%r24, %r23, 1048576;
	mov.b64 	%fd44, {%r22, %r24};
	fma.rn.f64 	%fd45, %fd20, %fd44, %fd43;
	mul.rn.f64 	%fd46, %fd41, %fd20;
	neg.f64 	%fd47, %fd46;
	fma.rn.f64 	%fd48, %fd41, %fd20, %fd47;
	fma.rn.f64 	%fd49, %fd41, %fd32, %fd48;
	fma.rn.f64 	%fd50, %fd45, %fd20, %fd49;
	mul.rn.f64 	%fd51, %fd38, %fd46;
	neg.f64 	%fd52, %fd51;
	fma.rn.f64 	%fd53, %fd38, %fd46, %fd52;
	fma.rn.f64 	%fd54, %fd38, %fd50, %fd53;
	fma.rn.f64 	%fd55, %fd40, %fd46, %fd54;
	add.f64 	%fd56, %fd51, %fd55;
	sub.f64 	%fd57, %fd51, %fd56;
	add.f64 	%fd58, %fd55, %fd57;
	add.f64 	%fd59, %fd20, %fd56;
	sub.f64 	%fd60, %fd20, %fd59;
	add.f64 	%fd61, %fd56, %fd60;
	add.f64 	%fd62, %fd58, %fd61;
	add.f64 	%fd63, %fd32, %fd62;
	add.f64 	%fd64, %fd59, %fd63;
	sub.f64 	%fd65, %fd59, %fd64;
	add.f64 	%fd66, %fd63, %fd65;
	xor.b32  	%r25, %r48, -2147483648;
	mov.b32 	%r26, 1127219200;
	mov.b64 	%fd67, {%r25, %r26};
	mov.b32 	%r27, -2147483648;
	mov.b64 	%fd68, {%r27, %r26};
	sub.f64 	%fd69, %fd67, %fd68;
	fma.rn.f64 	%fd70, %fd69, 0d3FE62E42FEFA39EF, %fd64;
	fma.rn.f64 	%fd71, %fd69, 0dBFE62E42FEFA39EF, %fd70;
	sub.f64 	%fd72, %fd71, %fd64;
	sub.f64 	%fd73, %fd66, %fd72;
	fma.rn.f64 	%fd74, %fd69, 0d3C7ABC9E3B39803F, %fd73;
	add.f64 	%fd75, %fd70, %fd74;
	sub.f64 	%fd76, %fd70, %fd75;
	add.f64 	%fd77, %fd74, %fd76;
	mov.f64 	%fd78, 0d4000000000000000;
	{
	.reg .b32 %temp; 
	mov.b64 	{%temp, %r28}, %fd78;
	}
	{
	.reg .b32 %temp; 
	mov.b64 	{%r29, %temp}, %fd78;
	}
	shl.b32 	%r30, %r28, 1;
	setp.gt.u32 	%p3, %r30, -33554433;
	and.b32  	%r31, %r28, -15728641;
	selp.b32 	%r32, %r31, %r28, %p3;
	mov.b64 	%fd79, {%r29, %r32};
	mul.rn.f64 	%fd80, %fd75, %fd79;
	neg.f64 	%fd81, %fd80;
	fma.rn.f64 	%fd82, %fd75, %fd79, %fd81;
	fma.rn.f64 	%fd83, %fd77, %fd79, %fd82;
	add.f64 	%fd4, %fd80, %fd83;
	sub.f64 	%fd84, %fd80, %fd4;
	add.f64 	%fd5, %fd83, %fd84;
	fma.rn.f64 	%fd85, %fd4, 0d3FF71547652B82FE, 0d4338000000000000;
	{
	.reg .b32 %temp; 
	mov.b64 	{%r13, %temp}, %fd85;
	}
	mov.f64 	%fd86, 0dC338000000000000;
	add.rn.f64 	%fd87, %fd85, %fd86;
	fma.rn.f64 	%fd88, %fd87, 0dBFE62E42FEFA39EF, %fd4;
	fma.rn.f64 	%fd89, %fd87, 0dBC7ABC9E3B39803F, %fd88;
	fma.rn.f64 	%fd90, %fd89, 0d3E5ADE1569CE2BDF, 0d3E928AF3FCA213EA;
	fma.rn.f64 	%fd91, %fd90, %fd89, 0d3EC71DEE62401315;
	fma.rn.f64 	%fd92, %fd91, %fd89, 0d3EFA01997C89EB71;
	fma.rn.f64 	%fd93, %fd92, %fd89, 0d3F2A01A014761F65;
	fma.rn.f64 	%fd94, %fd93, %fd89, 0d3F56C16C1852B7AF;
	fma.rn.f64 	%fd95, %fd94, %fd89, 0d3F81111111122322;
	fma.rn.f64 	%fd96, %fd95, %fd89, 0d3FA55555555502A1;
	fma.rn.f64 	%fd97, %fd96, %fd89, 0d3FC5555555555511;
	fma.rn.f64 	%fd98, %fd97, %fd89, 0d3FE000000000000B;
	fma.rn.f64 	%fd99, %fd98, %fd89, 0d3FF0000000000000;
	fma.rn.f64 	%fd100, %fd99, %fd89, 0d3FF0000000000000;
	{
	.reg .b32 %temp; 
	mov.b64 	{%r14, %temp}, %fd100;
	}
	{
	.reg .b32 %temp; 
	mov.b64 	{%temp, %r15}, %fd100;
	}
	shl.b32 	%r33, %r13, 20;
	add.s32 	%r34, %r33, %r15;
	mov.b64 	%fd108, {%r14, %r34};
	{
	.reg .b32 %temp; 
	mov.b64 	{%temp, %r35}, %fd4;
	}
	mov.b32 	%f2, %r35;
	abs.f32 	%f1, %f2;
	setp.lt.f32 	%p4, %f1, 0f4086232B;
	@%p4 bra 	$L__BB2_7;
	setp.lt.f64 	%p5, %fd4, 0d0000000000000000;
	add.f64 	%fd101, %fd4, 0d7FF0000000000000;
	selp.f64 	%fd108, 0d0000000000000000, %fd101, %p5;
	setp.geu.f32 	%p6, %f1, 0f40874800;
	@%p6 bra 	$L__BB2_7;
	shr.u32 	%r36, %r13, 31;
	add.s32 	%r37, %r13, %r36;
	shr.s32 	%r38, %r37, 1;
	shl.b32 	%r39, %r38, 20;
	add.s32 	%r40, %r15, %r39;
	mov.b64 	%fd102, {%r14, %r40};
	sub.s32 	%r41, %r13, %r38;
	shl.b32 	%r42, %r41, 20;
	add.s32 	%r43, %r42, 1072693248;
	mov.b32 	%r44, 0;
	mov.b64 	%fd103, {%r44, %r43};
	mul.f64 	%fd108, %fd103, %fd102;
$L__BB2_7:
	abs.f64 	%fd104, %fd108;
	setp.eq.f64 	%p7, %fd104, 0d7FF0000000000000;
	fma.rn.f64 	%fd105, %fd108, %fd5, %fd108;
	selp.f64 	%fd106, %fd108, %fd105, %p7;
	st.param.f64 	[func_retval0], %fd106;
	ret;

}


// ===== COMPILED SASS (sm_100) =====

	.target	sm_100

	.elftype	@"ET_EXEC"


//--------------------- .note.nv.tkinfo           --------------------------
	.section	.note.nv.tkinfo,"",@"SHT_NOTE"
	.sectionflags	@"SHF_NOTE_NV_TKINFO"
	.tkinfo
        /*0018*/ 	.word	0x00000002
        /*0030*/ 	.string	""
        /*0030*/ 	.string	"ptxas"
        /*0030*/ 	.string	"Cuda compilation tools, release 13.0, V13.0.88"
        /*0030*/ 	.string	"Build cuda_13.0.r13.0/compiler.36424714_0"
        /*0030*/ 	.string	"-arch sm_100 -m 64 "



//--------------------- .note.nv.cuinfo           --------------------------
	.section	.note.nv.cuinfo,"",@"SHT_NOTE"
	.sectionflags	@"SHF_NOTE_NV_CUINFO"
        /*0018*/ 	.short	0x0002
        /*001a*/ 	.short	0x0064
        /*001c*/ 	.short	0x0082
	.zero		2


//--------------------- .nv.info                  --------------------------
	.section	.nv.info,"",@"SHT_CUDA_INFO"
	.align	4


	//----- nvinfo : EIATTR_REGCOUNT
	.align		4
        /*0000*/ 	.byte	0x04, 0x2f
        /*0002*/ 	.short	(.L_3 - .L_2)
	.align		4
.L_2:
        /*0004*/ 	.word	index@(_Z13GetCollisionsdddddddddPdS_S_S_S_S_S_S_S_S_S_S_S_S_S_S_S_Px)
        /*0008*/ 	.word	0x0000003e


	//----- nvinfo : EIATTR_FRAME_SIZE
	.align		4
.L_3:
        /*000c*/ 	.byte	0x04, 0x11
        /*000e*/ 	.short	(.L_5 - .L_4)
	.align		4
.L_4:
        /*0010*/ 	.word	index@($_Z13GetCollisionsdddddddddPdS_S_S_S_S_S_S_S_S_S_S_S_S_S_S_S_Px$__internal_trig_reduction_slowpathd)
        /*0014*/ 	.word	0x00000060


	//----- nvinfo : EIATTR_FRAME_SIZE
	.align		4
.L_5:
        /*0018*/ 	.byte	0x04, 0x11
        /*001a*/ 	.short	(.L_7 - .L_6)
	.align		4
.L_6:
        /*001c*/ 	.word	index@($_Z13GetCollisionsdddddddddPdS_S_S_S_S_S_S_S_S_S_S_S_S_S_S_S_Px$__internal_accurate_pow)
        /*0020*/ 	.word	0x00000060


	//----- nvinfo : EIATTR_FRAME_SIZE
	.align		4
.L_7:
        /*0024*/ 	.byte	0x04, 0x11
        /*0026*/ 	.short	(.L_9 - .L_8)
	.align		4
.L_8:
        /*0028*/ 	.word	index@($__internal_1_$__cuda_sm20_dsqrt_rn_f64_mediumpath_v1)
        /*002c*/ 	.word	0x00000060


	//----- nvinfo : EIATTR_FRAME_SIZE
	.align		4
.L_9:
        /*0030*/ 	.byte	0x04, 0x11
        /*0032*/ 	.short	(.L_11 - .L_10)
	.align		4
.L_10:
        /*0034*/ 	.word	index@($__internal_0_$__cuda_sm20_div_rn_f64_full)
        /*0038*/ 	.word	0x00000060


	//----- nvinfo : EIATTR_FRAME_SIZE
	.align		4
.L_11:
        /*003c*/ 	.byte	0x04, 0x11
        /*003e*/ 	.short	(.L_13 - .L_12)
	.align		4
.L_12:
        /*0040*/ 	.word	index@(_Z13GetCollisionsdddddddddPdS_S_S_S_S_S_S_S_S_S_S_S_S_S_S_S_Px)
        /*0044*/ 	.word	0x00000060


	//----- nvinfo : EIATTR_MIN_STACK_SIZE
	.align		4
.L_13:
        /*0048*/ 	.byte	0x04, 0x12
        /*004a*/ 	.short	(.L_15 - .L_14)
	.align		4
.L_14:
        /*004c*/ 	.word	index@(_Z13GetCollisionsdddddddddPdS_S_S_S_S_S_S_S_S_S_S_S_S_S_S_S_Px)
        /*0050*/ 	.word	0x00000060
.L_15:


//--------------------- .nv.compat                --------------------------
	.section	.nv.compat,"",@"SHT_CUDA_COMPAT_INFO"
	.align	4
        /*0000*/ 	.byte	0x02, 0x09, 0x00, 0x00, 0x02, 0x02, 0x01, 0x00, 0x02, 0x05, 0x05, 0x00, 0x03, 0x07, 0x01, 0x01
        /*0010*/ 	.byte	0x02, 0x03, 0x00, 0x00, 0x02, 0x06, 0x01, 0x00, 0x04, 0x0b, 0x08, 0x00, 0x01, 0x00, 0x00, 0x00
        /*0020*/ 	.byte	0x00, 0x00, 0x00, 0x00


//--------------------- .nv.info._Z13GetCollisionsdddddddddPdS_S_S_S_S_S_S_S_S_S_S_S_S_S_S_S_Px --------------------------
	.section	.nv.info._Z13GetCollisionsdddddddddPdS_S_S_S_S_S_S_S_S_S_S_S_S_S_S_S_Px,"",@"SHT_CUDA_INFO"
	.sectionflags	@""
	.align	4


	//----- nvinfo : EIATTR_CUDA_API_VERSION
	.align		4
        /*0000*/ 	.byte	0x04, 0x37
        /*0002*/ 	.short	(.L_17 - .L_16)
.L_16:
        /*0004*/ 	.word	0x00000082


	//----- nvinfo : EIATTR_KPARAM_INFO
	.align		4
.L_17:
        /*0008*/ 	.byte	0x04, 0x17
        /*000a*/ 	.short	(.L_19 - .L_18)
.L_18:
        /*000c*/ 	.word	0x00000000
        /*0010*/ 	.short	0x001a
        /*0012*/ 	.short	0x00d0
        /*0014*/ 	.byte	0x00, 0xf5, 0x21, 0x00


	//----- nvinfo : EIATTR_KPARAM_INFO
	.align		4
.L_19:
        /*0018*/ 	.byte	0x04, 0x17
        /*001a*/ 	.short	(.L_21 - .L_20)
.L_20:
        /*001c*/ 	.word	0x00000000
        /*0020*/ 	.short	0x0019
        /*0022*/ 	.short	0x00c8
        /*0024*/ 	.byte	0x00, 0xf5, 0x21, 0x00


	//----- nvinfo : EIATTR_KPARAM_INFO
	.align		4
.L_21:
        /*0028*/ 	.byte	0x04, 0x17
        /*002a*/ 	.short	(.L_23 - .L_22)
.L_22:
        /*002c*/ 	.word	0x00000000
        /*0030*/ 	.short	0x0018
        /*0032*/ 	.short	0x00c0
        /*0034*/ 	.byte	0x00, 0xf5, 0x21, 0x00


	//----- nvinfo : EIATTR_KPARAM_INFO
	.align		4
.L_23:
        /*0038*/ 	.byte	0x04, 0x17
        /*003a*/ 	.short	(.L_25 - .L_24)
.L_24:
        /*003c*/ 	.word	0x00000000
        /*0040*/ 	.short	0x0017
        /*0042*/ 	.short	0x00b8
        /*0044*/ 	.byte	0x00, 0xf5, 0x21, 0x00


	//----- nvinfo : EIATTR_KPARAM_INFO
	.align		4
.L_25:
        /*0048*/ 	.byte	0x04, 0x17
        /*004a*/ 	.short	(.L_27 - .L_26)
.L_26:
        /*004c*/ 	.word	0x00000000
        /*0050*/ 	.short	0x0016
        /*0052*/ 	.short	0x00b0
        /*0054*/ 	.byte	0x00, 0xf5, 0x21, 0x00


	//----- nvinfo : EIATTR_KPARAM_INFO
	.align		4
.L_27:
        /*0058*/ 	.byte	0x04, 0x17
        /*005a*/ 	.short	(.L_29 - .L_28)
.L_28:
        /*005c*/ 	.word	0x00000000
        /*0060*/ 	.short	0x0015
        /*0062*/ 	.short	0x00a8
        /*0064*/ 	.byte	0x00, 0xf5, 0x21, 0x00


	//----- nvinfo : EIATTR_KPARAM_INFO
	.align		4
.L_29:
        /*0068*/ 	.byte	0x04, 0x17
        /*006a*/ 	.short	(.L_31 - .L_30)
.L_30:
        /*006c*/ 	.word	0x00000000
        /*0070*/ 	.short	0x0014
        /*0072*/ 	.short	0x00a0
        /*0074*/ 	.byte	0x00, 0xf5, 0x21, 0x00


	//----- nvinfo : EIATTR_KPARAM_INFO
	.align		4
.L_31:
        /*0078*/ 	.byte	0x04, 0x17
        /*007a*/ 	.short	(.L_33 - .L_32)
.L_32:
        /*007c*/ 	.word	0x00000000
        /*0080*/ 	.short	0x0013
        /*0082*/ 	.short	0x0098
        /*0084*/ 	.byte	0x00, 0xf5, 0x21, 0x00


	//----- nvinfo : EIATTR_KPARAM_INFO
	.align		4
.L_33:
        /*0088*/ 	.byte	0x04, 0x17
        /*008a*/ 	.short	(.L_35 - .L_34)
.L_34:
        /*008c*/ 	.word	0x00000000
        /*0090*/ 	.short	0x0012
        /*0092*/ 	.short	0x0090
        /*0094*/ 	.byte	0x00, 0xf5, 0x21, 0x00


	//----- nvinfo : EIATTR_KPARAM_INFO
	.align		4
.L_35:
        /*0098*/ 	.byte	0x04, 0x17
        /*009a*/ 	.short	(.L_37 - .L_36)
.L_36:
        /*009c*/ 	.word	0x00000000
        /*00a0*/ 	.short	0x0011
        /*00a2*/ 	.short	0x0088
        /*00a4*/ 	.byte	0x00, 0xf5, 0x21, 0x00


	//----- nvinfo : EIATTR_KPARAM_INFO
	.align		4
.L_37:
        /*00a8*/ 	.byte	0x04, 0x17
        /*00aa*/ 	.short	(.L_39 - .L_38)
.L_38:
        /*00ac*/ 	.word	0x00000000
        /*00b0*/ 	.short	0x0010
        /*00b2*/ 	.short	0x0080
        /*00b4*/ 	.byte	0x00, 0xf5, 0x21, 0x00


	//----- nvinfo : EIATTR_KPARAM_INFO
	.align		4
.L_39:
        /*00b8*/ 	.byte	0x04, 0x17
        /*00ba*/ 	.short	(.L_41 - .L_40)
.L_40:
        /*00bc*/ 	.word	0x00000000
        /*00c0*/ 	.short	0x000f
        /*00c2*/ 	.short	0x0078
        /*00c4*/ 	.byte	0x00, 0xf5, 0x21, 0x00


	//----- nvinfo : EIATTR_KPARAM_INFO
	.align		4
.L_41:
        /*00c8*/ 	.byte	0x04, 0x17
        /*00ca*/ 	.short	(.L_43 - .L_42)
.L_42:
        /*00cc*/ 	.word	0x00000000
        /*00d0*/ 	.short	0x000e
        /*00d2*/ 	.short	0x0070
        /*00d4*/ 	.byte	0x00, 0xf5, 0x21, 0x00


	//----- nvinfo : EIATTR_KPARAM_INFO
	.align		4
.L_43:
        /*00d8*/ 	.byte	0x04, 0x17
        /*00da*/ 	.short	(.L_45 - .L_44)
.L_44:
        /*00dc*/ 	.word	0x00000000
        /*00e0*/ 	.short	0x000d
        /*00e2*/ 	.short	0x0068
        /*00e4*/ 	.byte	0x00, 0xf5, 0x21, 0x00


	//----- nvinfo : EIATTR_KPARAM_INFO
	.align		4
.L_45:
        /*00e8*/ 	.byte	0x04, 0x17
        /*00ea*/ 	.short	(.L_47 - .L_46)
.L_46:
        /*00ec*/ 	.word	0x00000000
        /*00f0*/ 	.short	0x000c
        /*00f2*/ 	.short	0x0060
        /*00f4*/ 	.byte	0x00, 0xf5, 0x21, 0x00


	//----- nvinfo : EIATTR_KPARAM_INFO
	.align		4
.L_47:
        /*00f8*/ 	.byte	0x04, 0x17
        /*00fa*/ 	.short	(.L_49 - .L_48)
.L_48:
        /*00fc*/ 	.word	0x00000000
        /*0100*/ 	.short	0x000b
        /*0102*/ 	.short	0x0058
        /*0104*/ 	.byte	0x00, 0xf5, 0x21, 0x00


	//----- nvinfo : EIATTR_KPARAM_INFO
	.align		4
.L_49:
        /*0108*/ 	.byte	0x04, 0x17
        /*010a*/ 	.short	(.L_51 - .L_50)
.L_50:
        /*010c*/ 	.word	0x00000000
        /*0110*/ 	.short	0x000a
        /*0112*/ 	.short	0x0050
        /*0114*/ 	.byte	0x00, 0xf5, 0x21, 0x00


	//----- nvinfo : EIATTR_KPARAM_INFO
	.align		4
.L_51:
        /*0118*/ 	.byte	0x04, 0x17
        /*011a*/ 	.short	(.L_53 - .L_52)
.L_52:
        /*011c*/ 	.word	0x00000000
        /*0120*/ 	.short	0x0009
        /*0122*/ 	.short	0x0048
        /*0124*/ 	.byte	0x00, 0xf5, 0x21, 0x00


	//----- nvinfo : EIATTR_KPARAM_INFO
	.align		4
.L_53:
        /*0128*/ 	.byte	0x04, 0x17
        /*012a*/ 	.short	(.L_55 - .L_54)
.L_54:
        /*012c*/ 	.word	0x00000000
        /*0130*/ 	.short	0x0008
        /*0132*/ 	.short	0x0040
        /*0134*/ 	.byte	0x00, 0xf0, 0x21, 0x00


	//----- nvinfo : EIATTR_KPARAM_INFO
	.align		4
.L_55:
        /*0138*/ 	.byte	0x04, 0x17
        /*013a*/ 	.short	(.L_57 - .L_56)
.L_56:
        /*013c*/ 	.word	0x00000000
        /*0140*/ 	.short	0x0007
        /*0142*/ 	.short	0x0038
        /*0144*/ 	.byte	0x00, 0xf0, 0x21, 0x00


	//----- nvinfo : EIATTR_KPARAM_INFO
	.align		4
.L_57:
        /*0148*/ 	.byte	0x04, 0x17
        /*014a*/ 	.short	(.L_59 - .L_58)
.L_58:
        /*014c*/ 	.word	0x00000000
        /*0150*/ 	.short	0x0006
        /*0152*/ 	.short	0x0030
        /*0154*/ 	.byte	0x00, 0xf0, 0x21, 0x00


	//----- nvinfo : EIATTR_KPARAM_INFO
	.align		4
.L_59:
        /*0158*/ 	.byte	0x04, 0x17
        /*015a*/ 	.short	(.L_61 - .L_60)
.L_60:
        /*015c*/ 	.word	0x00000000
        /*0160*/ 	.short	0x0005
        /*0162*/ 	.short	0x0028
        /*0164*/ 	.byte	0x00, 0xf0, 0x21, 0x00


	//----- nvinfo : EIATTR_KPARAM_INFO
	.align		4
.L_61:
        /*0168*/ 	.byte	0x04, 0x17
        /*016a*/ 	.short	(.L_63 - .L_62)
.L_62:
        /*016c*/ 	.word	0x00000000
        /*0170*/ 	.short	0x0004
        /*0172*/ 	.short	0x0020
        /*0174*/ 	.byte	0x00, 0xf0, 0x21, 0x00


	//----- nvinfo : EIATTR_KPARAM_INFO
	.align		4
.L_63:
        /*0178*/ 	.byte	0x04, 0x17
        /*017a*/ 	.short	(.L_65 - .L_64)
.L_64:
        /*017c*/ 	.word	0x00000000
        /*0180*/ 	.short	0x0003
        /*0182*/ 	.short	0x0018
        /*0184*/ 	.byte	0x00, 0xf0, 0x21, 0x00


	//----- nvinfo : EIATTR_KPARAM_INFO
	.align		4
.L_65:
        /*0188*/ 	.byte	0x04, 0x17
        /*018a*/ 	.short	(.L_67 - .L_66)
.L_66:
        /*018c*/ 	.word	0x00000000
        /*0190*/ 	.short	0x0002
        /*0192*/ 	.short	0x0010
        /*0194*/ 	.byte	0x00, 0xf0, 0x21, 0x00


	//----- nvinfo : EIATTR_KPARAM_INFO
	.align		4
.L_67:
        /*0198*/ 	.byte	0x04, 0x17
        /*019a*/ 	.short	(.L_69 - .L_68)
.L_68:
        /*019c*/ 	.word	0x00000000
        /*01a0*/ 	.short	0x0001
        /*01a2*/ 	.short	0x0008
        /*01a4*/ 	.byte	0x00, 0xf0, 0x21, 0x00


	//----- nvinfo : EIATTR_KPARAM_INFO
	.align		4
.L_69:
        /*01a8*/ 	.byte	0x04, 0x17
        /*01aa*/ 	.short	(.L_71 - .L_70)
.L_70:
        /*01ac*/ 	.word	0x00000000
        /*01b0*/ 	.short	0x0000
        /*01b2*/ 	.short	0x0000
        /*01b4*/ 	.byte	0x00, 0xf0, 0x21, 0x00


	//----- nvinfo : EIATTR_SPARSE_MMA_MASK
	.align		4
.L_71:
        /*01b8*/ 	.byte	0x03, 0x50
        /*01ba*/ 	.short	0x0000


	//----- nvinfo : EIATTR_MAXREG_COUNT
	.align		4
        /*01bc*/ 	.byte	0x03, 0x1b
        /*01be*/ 	.short	0x00ff


	//----- nvinfo : EIATTR_MERCURY_ISA_VERSION
	.align		4
        /*01c0*/ 	.byte	0x03, 0x5f
        /*01c2*/ 	.short	0x0101


	//----- nvinfo : EIATTR_VRC_CTA_INIT_COUNT
	.align		4
        /*01c4*/ 	.byte	0x02, 0x4a
	.zero		1
	.zero		1


	//----- nvinfo : EIATTR_EXIT_INSTR_OFFSETS
	.align		4
        /*01c8*/ 	.byte	0x04, 0x1c
        /*01ca*/ 	.short	(.L_73 - .L_72)


	//   ....[0]....
.L_72:
        /*01cc*/ 	.word	0x00004420


	//----- nvinfo : EIATTR_CRS_STACK_SIZE
	.align		4
.L_73:
        /*01d0*/ 	.byte	0x04, 0x1e
        /*01d2*/ 	.short	(.L_75 - .L_74)
.L_74:
        /*01d4*/ 	.word	0x00000000


	//----- nvinfo : EIATTR_CBANK_PARAM_SIZE
	.align		4
.L_75:
        /*01d8*/ 	.byte	0x03, 0x19
        /*01da*/ 	.short	0x00d8


	//----- nvinfo : EIATTR_PARAM_CBANK
	.align		4
        /*01dc*/ 	.byte	0x04, 0x0a
        /*01de*/ 	.short	(.L_77 - .L_76)
	.align		4
.L_76:
        /*01e0*/ 	.word	index@(.nv.constant0._Z13GetCollisionsdddddddddPdS_S_S_S_S_S_S_S_S_S_S_S_S_S_S_S_Px)
        /*01e4*/ 	.short	0x0380
        /*01e6*/ 	.short	0x00d8


	//----- nvinfo : EIATTR_SW_WAR
	.align		4
.L_77:
        /*01e8*/ 	.byte	0x04, 0x36
        /*01ea*/ 	.short	(.L_79 - .L_78)
.L_78:
        /*01ec*/ 	.word	0x00000008
.L_79:


//--------------------- .nv.callgraph             --------------------------
	.section	.nv.callgraph,"",@"SHT_CUDA_CALLGRAPH"
	.align	4
	.sectionentsize	8
	.align		4
        /*0000*/ 	.word	0x00000000
	.align		4
        /*0004*/ 	.word	0xffffffff
	.align		4
        /*0008*/ 	.word	0x00000000
	.align		4
        /*000c*/ 	.word	0xfffffffe
	.align		4
        /*0010*/ 	.word	0x00000000
	.align		4
        /*0014*/ 	.word	0xfffffffd
	.align		4
        /*0018*/ 	.word	0x00000000
	.align		4
        /*001c*/ 	.word	0xfffffffc


//--------------------- .nv.constant4             --------------------------
	.section	.nv.constant4,"a",@progbits
	.align	8
	.align		8
.nv.constant4:
        /*0000*/ 	.dword	__cudart_i2opi_d
	.align		8
        /*0008*/ 	.dword	__cudart_sin_cos_coeffs


//--------------------- .text._Z13GetCollisionsdddddddddPdS_S_S_S_S_S_S_S_S_S_S_S_S_S_S_S_Px --------------------------
	.section	.text._Z13GetCollisionsdddddddddPdS_S_S_S_S_S_S_S_S_S_S_S_S_S_S_S_Px,"ax",@progbits
	.align	128
        .global         _Z13GetCollisionsdddddddddPdS_S_S_S_S_S_S_S_S_S_S_S_S_S_S_S_Px
        .type           _Z13GetCollisionsdddddddddPdS_S_S_S_S_S_S_S_S_S_S_S_S_S_S_S_Px,@function
        .size           _Z13GetCollisionsdddddddddPdS_S_S_S_S_S_S_S_S_S_S_S_S_S_S_S_Px,(.L_x_78 - _Z13GetCollisionsdddddddddPdS_S_S_S_S_S_S_S_S_S_S_S_S_S_S_S_Px)
        .other          _Z13GetCollisionsdddddddddPdS_S_S_S_S_S_S_S_S_S_S_S_S_S_S_S_Px,@"STO_CUDA_ENTRY STV_DEFAULT"
_Z13GetCollisionsdddddddddPdS_S_S_S_S_S_S_S_S_S_S_S_S_S_S_S_Px:
.text._Z13GetCollisionsdddddddddPdS_S_S_S_S_S_S_S_S_S_S_S_S_S_S_S_Px:
[----:B------:R-:W0:Y:S01]  /*0000*/  LDC R1, c[0x0][0x37c] ;  /* 0x0000df00ff017b82 */ /* 0x000e220000000800 */
[----:B------:R-:W1:Y:S01]  /*0010*/  MUFU.RSQ64H R3, +INF ;  /* 0x7ff0000000037908 */ /* 0x000e620000001c00 */
[----:B------:R-:W-:Y:S01]  /*0020*/  IMAD.MOV.U32 R2, RZ, RZ, 0x7ca00000 ;  /* 0x7ca00000ff027424 */ /* 0x000fe200078e00ff */
[----:B------:R-:W2:Y:S01]  /*0030*/  LDCU.64 UR6, c[0x0][0x3b8] ;  /* 0x00007700ff0677ac */ /* 0x000ea20008000a00 */
[----:B------:R-:W-:Y:S01]  /*0040*/  IMAD.MOV.U32 R6, RZ, RZ, 0x0 ;  /* 0x00000000ff067424 */ /* 0x000fe200078e00ff */
[----:B------:R-:W3:Y:S01]  /*0050*/  S2R R0, SR_TID.X ;  /* 0x0000000000007919 */ /* 0x000ee20000002100 */
[----:B------:R-:W-:Y:S01]  /*0060*/  IMAD.MOV.U32 R7, RZ, RZ, 0x7ff00000 ;  /* 0x7ff00000ff077424 */ /* 0x000fe200078e00ff */
[----:B------:R-:W3:Y:S01]  /*0070*/  LDCU UR4, c[0x0][0x360] ;  /* 0x00006c00ff0477ac */ /* 0x000ee20008000800 */
[----:B0-----:R-:W-:Y:S01]  /*0080*/  VIADD R1, R1, 0xffffffa0 ;  /* 0xffffffa001017836 */ /* 0x001fe20000000000 */
[----:B------:R-:W3:Y:S01]  /*0090*/  S2R R9, SR_CTAID.X ;  /* 0x0000000000097919 */ /* 0x000ee20000002500 */
[----:B------:R-:W-:Y:S01]  /*00a0*/  IMAD.MOV.U32 R30, RZ, RZ, RZ ;  /* 0x000000ffff1e7224 */ /* 0x000fe200078e00ff */
[----:B------:R-:W-:Y:S01]  /*00b0*/  MOV R34, 0x200 ;  /* 0x0000020000227802 */ /* 0x000fe20000000f00 */
[----:B------:R-:W-:Y:S01]  /*00c0*/  IMAD.MOV.U32 R31, RZ, RZ, 0x7ff00000 ;  /* 0x7ff00000ff1f7424 */ /* 0x000fe200078e00ff */
[----:B------:R-:W-:Y:S01]  /*00d0*/  R2UR UR12, R1 ;  /* 0x00000000010c72ca */ /* 0x000fe200000e0000 */
[----:B------:R-:W-:Y:S01]  /*00e0*/  IMAD.MOV.U32 R48, RZ, RZ, 0x7ca00000 ;  /* 0x7ca00000ff307424 */ /* 0x000fe200078e00ff */
[----:B-1----:R-:W-:-:S08]  /*00f0*/  DMUL R4, R2, R2 ;  /* 0x0000000202047228 */ /* 0x002fd00000000000 */
[----:B------:R-:W-:Y:S01]  /*0100*/  DFMA R4, -R4, R6, 1 ;  /* 0x3ff000000404742b */ /* 0x000fe20000000106 */
[----:B------:R-:W-:-:S07]  /*0110*/  IMAD.MOV.U32 R7, RZ, RZ, 0x3fd80000 ;  /* 0x3fd80000ff077424 */ /* 0x000fce00078e00ff */
[----:B------:R-:W-:Y:S02]  /*0120*/  DFMA R6, R4, R6, 0.5 ;  /* 0x3fe000000406742b */ /* 0x000fe40000000006 */
[----:B------:R-:W-:Y:S01]  /*0130*/  DMUL R4, R2, R4 ;  /* 0x0000000402047228 */ /* 0x000fe20000000000 */
[----:B---3--:R-:W-:-:S07]  /*0140*/  IMAD R0, R9, UR4, R0 ;  /* 0x0000000409007c24 */ /* 0x008fce000f8e0200 */
[----:B------:R-:W-:Y:S02]  /*0150*/  DFMA R24, R6, R4, R2 ;  /* 0x000000040618722b */ /* 0x000fe40000000002 */
[----:B--2---:R-:W-:-:S06]  /*0160*/  DMUL R2, RZ, UR6 ;  /* 0x00000006ff027c28 */ /* 0x004fcc0008000000 */
[----:B------:R-:W-:Y:S02]  /*0170*/  DMUL R20, R24, +INF ;  /* 0x7ff0000018147828 */ /* 0x000fe40000000000 */
[----:B------:R-:W-:Y:S01]  /*0180*/  DMUL R4, RZ, R2 ;  /* 0x00000002ff047228 */ /* 0x000fe20000000000 */
[----:B------:R-:W-:Y:S01]  /*0190*/  VIADD R25, R25, 0xfff00000 ;  /* 0xfff0000019197836 */ /* 0x000fe20000000000 */
[----:B------:R-:W-:-:S04]  /*01a0*/  DSETP.NEU.AND P0, PT, |R2|, +INF , PT ;  /* 0x7ff000000200742a */ /* 0x000fc80003f0d200 */
[----:B------:R-:W-:Y:S02]  /*01b0*/  DFMA R28, R20, -R20, +INF ;  /* 0x7ff00000141c742b */ /* 0x000fe40000000814 */
[----:B------:R-:W-:Y:S02]  /*01c0*/  IMAD.MOV.U32 R26, RZ, RZ, R20 ;  /* 0x000000ffff1a7224 */ /* 0x000fe400078e0014 */
[----:B------:R-:W-:Y:S02]  /*01d0*/  R2UR UR6, R4 ;  /* 0x00000000040672ca */ /* 0x000fe400000e0000 */
[----:B------:R-:W-:-:S15]  /*01e0*/  R2UR UR7, R5 ;  /* 0x00000000050772ca */ /* 0x000fde00000e0000 */
[----:B------:R-:W-:Y:S05]  /*01f0*/  CALL.REL.NOINC `($__internal_1_$__cuda_sm20_dsqrt_rn_f64_mediumpath_v1) ;  /* 0x0000004400fc7944 */ /* 0x000fea0003c00000 */
[----:B------:R-:W0:Y:S01]  /*0200*/  LDCU.64 UR4, c[0x0][0x3b8] ;  /* 0x00007700ff0477ac */ /* 0x000e220008000a00 */
[----:B------:R-:W-:Y:S02]  /*0210*/  IMAD.U32 R52, RZ, RZ, UR6 ;  /* 0x00000006ff347e24 */ /* 0x000fe4000f8e00ff */
[----:B------:R-:W-:Y:S01]  /*0220*/  IMAD.U32 R53, RZ, RZ, UR7 ;  /* 0x00000007ff357e24 */ /* 0x000fe2000f8e00ff */
[----:B------:R-:W-:Y:S01]  /*0230*/  UMOV UR8, 0x54442d18 ;  /* 0x54442d1800087882 */ /* 0x000fe20000000000 */
[----:B------:R-:W-:Y:S01]  /*0240*/  UMOV UR9, 0x3ff921fb ;  /* 0x3ff921fb00097882 */ /* 0x000fe20000000000 */
[----:B------:R-:W1:Y:S01]  /*0250*/  LDCU.64 UR14, c[0x0][0x358] ;  /* 0x00006b00ff0e77ac */ /* 0x000e620008000a00 */
[----:B------:R-:W-:Y:S01]  /*0260*/  UMOV UR10, UR6 ;  /* 0x00000006000a7c82 */ /* 0x000fe20008000000 */
[----:B------:R-:W-:Y:S01]  /*0270*/  UMOV UR11, UR7 ;  /* 0x00000007000b7c82 */ /* 0x000fe20008000000 */
[----:B0-----:R-:W-:Y:S01]  /*0280*/  DMUL R4, RZ, UR4 ;  /* 0x00000004ff047c28 */ /* 0x001fe20008000000 */
[----:B------:R-:W-:Y:S01]  /*0290*/  UMOV UR4, 0x6dc9c883 ;  /* 0x6dc9c88300047882 */ /* 0x000fe20000000000 */
[----:B------:R-:W-:-:S06]  /*02a0*/  UMOV UR5, 0x3fe45f30 ;  /* 0x3fe45f3000057882 */ /* 0x000fcc0000000000 */
[----:B------:R-:W-:Y:S01]  /*02b0*/  DMUL R8, R4, UR4 ;  /* 0x0000000404087c28 */ /* 0x000fe20008000000 */
[----:B------:R-:W-:-:S09]  /*02c0*/  UMOV UR4, URZ ;  /* 0x000000ff00047c82 */ /* 0x000fd20008000000 */
[----:B------:R-:W0:Y:S02]  /*02d0*/  F2I.F64 R8, R8 ;  /* 0x0000000800087311 */ /* 0x000e240000301100 */
[----:B0-----:R-:W-:-:S13]  /*02e0*/  R2UR UR5, R8 ;  /* 0x00000000080572ca */ /* 0x001fda00000e0000 */
[----:B------:R-:W0:Y:S02]  /*02f0*/  I2F.F64 R2, UR5 ;  /* 0x0000000500027d12 */ /* 0x000e240008201c00 */
[----:B0-----:R-:W-:Y:S01]  /*0300*/  DFMA R6, R2, -UR8, R4 ;  /* 0x8000000802067c2b */ /* 0x001fe20008000004 */
[----:B------:R-:W-:Y:S01]  /*0310*/  UMOV UR8, 0x33145c00 ;  /* 0x33145c0000087882 */ /* 0x000fe20000000000 */
[----:B------:R-:W-:-:S06]  /*0320*/  UMOV UR9, 0x3c91a626 ;  /* 0x3c91a62600097882 */ /* 0x000fcc0000000000 */
[----:B------:R-:W-:Y:S01]  /*0330*/  DFMA R6, R2, -UR8, R6 ;  /* 0x8000000802067c2b */ /* 0x000fe20008000006 */
[----:B------:R-:W-:Y:S01]  /*0340*/  UMOV UR8, 0x252049c0 ;  /* 0x252049c000087882 */ /* 0x000fe20000000000 */
[----:B------:R-:W-:-:S06]  /*0350*/  UMOV UR9, 0x397b839a ;  /* 0x397b839a00097882 */ /* 0x000fcc0000000000 */
[----:B------:R-:W-:-:S10]  /*0360*/  DFMA R6, R2, -UR8, R6 ;  /* 0x8000000802067c2b */ /* 0x000fd40008000006 */
[----:B------:R-:W-:Y:S01]  /*0370*/  R2UR UR8, R6 ;  /* 0x00000000060872ca */ /* 0x000fe200000e0000 */
[----:B------:R-:W-:Y:S01]  /*0380*/  IMAD.MOV.U32 R6, RZ, RZ, R24 ;  /* 0x000000ffff067224 */ /* 0x000fe200078e0018 */
[----:B------:R-:W-:Y:S01]  /*0390*/  R2UR UR9, R7 ;  /* 0x00000000070972ca */ /* 0x000fe200000e0000 */
[----:B------:R-:W-:Y:S01]  /*03a0*/  IMAD.MOV.U32 R7, RZ, RZ, R25 ;  /* 0x000000ffff077224 */ /* 0x000fe200078e0019 */
[----:B------:R-:W-:Y:S01]  /*03b0*/  MOV R24, 0x1 ;  /* 0x0000000100187802 */ /* 0x000fe20000000f00 */
[----:B-1----:R-:W-:-:S12]  /*03c0*/  @!P0 BRA `(.L_x_0) ;  /* 0x0000000000408947 */ /* 0x002fd80003800000 */
[----:B------:R-:W-:Y:S01]  /*03d0*/  DSETP.GE.AND P0, PT, |R4|, 2.14748364800000000000e+09, PT ;  /* 0x41e000000400742a */ /* 0x000fe20003f06200 */
[----:B------:R-:W-:Y:S02]  /*03e0*/  IMAD.U32 R52, RZ, RZ, UR8 ;  /* 0x00000008ff347e24 */ /* 0x000fe4000f8e00ff */
[----:B------:R-:W-:Y:S02]  /*03f0*/  IMAD.U32 R53, RZ, RZ, UR9 ;  /* 0x00000009ff357e24 */ /* 0x000fe4000f8e00ff */
[----:B------:R-:W-:-:S09]  /*0400*/  IMAD.U32 R24, RZ, RZ, UR5 ;  /* 0x00000005ff187e24 */ /* 0x000fd2000f8e00ff */
[----:B------:R-:W-:Y:S05]  /*0410*/  @!P0 BRA `(.L_x_1) ;  /* 0x00000000001c8947 */ /* 0x000fea0003800000 */
[----:B------:R-:W-:Y:S01]  /*0420*/  BSSY.RECONVERGENT B0, `(.L_x_2) ;  /* 0x0000005000007945 */ /* 0x000fe20003800200 */
[----:B------:R-:W-:Y:S01]  /*0430*/  IMAD.MOV.U32 R52, RZ, RZ, R4 ;  /* 0x000000ffff347224 */ /* 0x000fe200078e0004 */
[----:B------:R-:W-:Y:S01]  /*0440*/  MOV R24, 0x470 ;  /* 0x0000047000187802 */ /* 0x000fe20000000f00 */
[----:B------:R-:W-:-:S07]  /*0450*/  IMAD.MOV.U32 R25, RZ, RZ, R5 ;  /* 0x000000ffff197224 */ /* 0x000fce00078e0005 */
[----:B------:R-:W-:Y:S05]  /*0460*/  CALL.REL.NOINC `($_Z13GetCollisionsdddddddddPdS_S_S_S_S_S_S_S_S_S_S_S_S_S_S_S_Px$__internal_trig_reduction_slowpathd) ;  /* 0x0000005000a87944 */ /* 0x000fea0003c00000 */
[----:B------:R-:W-:Y:S05]  /*0470*/  BSYNC.RECONVERGENT B0 ;  /* 0x0000000000007941 */ /* 0x000fea0003800200 */
.L_x_2:
[----:B------:R-:W-:-:S07]  /*0480*/  IMAD.MOV.U32 R24, RZ, RZ, R50 ;  /* 0x000000ffff187224 */ /* 0x000fce00078e0032 */
.L_x_1:
[----:B------:R-:W-:Y:S01]  /*0490*/  VIADD R24, R24, 0x1 ;  /* 0x0000000118187836 */ /* 0x000fe20000000000 */
[----:B------:R-:W-:Y:S01]  /*04a0*/  UMOV UR4, UR5 ;  /* 0x0000000500047c82 */ /* 0x000fe20008000000 */
[----:B------:R-:W-:Y:S01]  /*04b0*/  UMOV UR10, UR8 ;  /* 0x00000008000a7c82 */ /* 0x000fe20008000000 */
[----:B------:R-:W-:-:S05]  /*04c0*/  UMOV UR11, UR9 ;  /* 0x00000009000b7c82 */ /* 0x000fca0008000000 */
.L_x_0:
[----:B------:R-:W0:Y:S01]  /*04d0*/  LDCU.64 UR16, c[0x4][0x8] ;  /* 0x01000100ff1077ac */ /* 0x000e220008000a00 */
[----:B------:R-:W-:-:S05]  /*04e0*/  IMAD.SHL.U32 R2, R24, 0x40, RZ ;  /* 0x0000004018027824 */ /* 0x000fca00078e00ff */
[----:B------:R-:W-:-:S04]  /*04f0*/  LOP3.LUT R2, R2, 0x40, RZ, 0xc0, !PT ;  /* 0x0000004002027812 */ /* 0x000fc800078ec0ff */
[----:B0-----:R-:W-:-:S05]  /*0500*/  IADD3 R2, P0, PT, R2, UR16, RZ ;  /* 0x0000001002027c10 */ /* 0x001fca000ff1e0ff */
[----:B------:R-:W-:-:S05]  /*0510*/  IMAD.X R3, RZ, RZ, UR17, P0 ;  /* 0x00000011ff037e24 */ /* 0x000fca00080e06ff */
[----:B------:R-:W2:Y:S04]  /*0520*/  LDG.E.128.CONSTANT R16, desc[UR14][R2.64] ;  /* 0x0000000e02107981 */ /* 0x000ea8000c1e9d00 */
[----:B------:R-:W3:Y:S04]  /*0530*/  LDG.E.128.CONSTANT R12, desc[UR14][R2.64+0x10] ;  /* 0x0000100e020c7981 */ /* 0x000ee8000c1e9d00 */
[----:B------:R-:W4:Y:S01]  /*0540*/  LDG.E.128.CONSTANT R8, desc[UR14][R2.64+0x20] ;  /* 0x0000200e02087981 */ /* 0x000f22000c1e9d00 */
[----:B------:R-:W-:Y:S01]  /*0550*/  LOP3.LUT R20, R24, 0x1, RZ, 0xc0, !PT ;  /* 0x0000000118147812 */ /* 0x000fe200078ec0ff */
[----:B------:R-:W-:Y:S01]  /*0560*/  IMAD.MOV.U32 R22, RZ, RZ, 0x20fd8164 ;  /* 0x20fd8164ff167424 */ /* 0x000fe200078e00ff */
[----:B------:R-:W-:-:S02]  /*0570*/  MOV R23, 0x3da8ff83 ;  /* 0x3da8ff8300177802 */ /* 0x000fc40000000f00 */
[----:B------:R-:W-:Y:S01]  /*0580*/  ISETP.NE.U32.AND P0, PT, R20, 0x1, PT ;  /* 0x000000011400780c */ /* 0x000fe20003f05070 */
[----:B------:R-:W-:-:S03]  /*0590*/  DMUL R20, R52, R52 ;  /* 0x0000003434147228 */ /* 0x000fc60000000000 */
[----:B------:R-:W-:Y:S02]  /*05a0*/  FSEL R22, R22, -8.06006814911005101289e+34, !P0 ;  /* 0xf9785eba16167808 */ /* 0x000fe40004000000 */
[----:B------:R-:W-:-:S06]  /*05b0*/  FSEL R23, -R23, 0.11223486810922622681, !P0 ;  /* 0x3de5db6517177808 */ /* 0x000fcc0004000100 */
[----:B--2---:R-:W-:-:S08]  /*05c0*/  DFMA R16, R20, R22, R16 ;  /* 0x000000161410722b */ /* 0x004fd00000000010 */
[----:B------:R-:W-:-:S08]  /*05d0*/  DFMA R16, R20, R16, R18 ;  /* 0x000000101410722b */ /* 0x000fd00000000012 */
[----:B---3--:R-:W-:-:S08]  /*05e0*/  DFMA R12, R20, R16, R12 ;  /* 0x00000010140c722b */ /* 0x008fd0000000000c */
[----:B------:R-:W-:-:S08]  /*05f0*/  DFMA R12, R20, R12, R14 ;  /* 0x0000000c140c722b */ /* 0x000fd0000000000e */
[----:B----4-:R-:W-:-:S08]  /*0600*/  DFMA R8, R20, R12, R8 ;  /* 0x0000000c1408722b */ /* 0x010fd00000000008 */
[----:B------:R-:W-:Y:S01]  /*0610*/  DFMA R8, R20, R8, R10 ;  /* 0x000000081408722b */ /* 0x000fe2000000000a */
[----:B------:R-:W-:Y:S02]  /*0620*/  IMAD.U32 R10, RZ, RZ, UR10 ;  /* 0x0000000aff0a7e24 */ /* 0x000fe4000f8e00ff */
[----:B------:R-:W-:-:S05]  /*0630*/  IMAD.U32 R11, RZ, RZ, UR11 ;  /* 0x0000000bff0b7e24 */ /* 0x000fca000f8e00ff */
[----:B------:R-:W-:Y:S02]  /*0640*/  DFMA R52, R8, R52, R52 ;  /* 0x000000340834722b */ /* 0x000fe40000000034 */
[----:B------:R-:W-:-:S10]  /*0650*/  DFMA R8, R20, R8, 1 ;  /* 0x3ff000001408742b */ /* 0x000fd40000000008 */
[----:B------:R-:W-:Y:S02]  /*0660*/  FSEL R8, R8, R52, !P0 ;  /* 0x0000003408087208 */ /* 0x000fe40004000000 */
[----:B------:R-:W-:Y:S02]  /*0670*/  FSEL R9, R9, R53, !P0 ;  /* 0x0000003509097208 */ /* 0x000fe40004000000 */
[----:B------:R-:W-:-:S04]  /*0680*/  LOP3.LUT P0, RZ, R24, 0x2, RZ, 0xc0, !PT ;  /* 0x0000000218ff7812 */ /* 0x000fc8000780c0ff */
[----:B------:R-:W-:-:S10]  /*0690*/  DADD R2, RZ, -R8 ;  /* 0x00000000ff027229 */ /* 0x000fd40000000808 */
[----:B------:R-:W-:Y:S01]  /*06a0*/  FSEL R8, R8, R2, !P0 ;  /* 0x0000000208087208 */ /* 0x000fe20004000000 */
[----:B------:R-:W-:Y:S01]  /*06b0*/  IMAD.U32 R2, RZ, RZ, UR4 ;  /* 0x00000004ff027e24 */ /* 0x000fe2000f8e00ff */
[----:B------:R-:W-:Y:S01]  /*06c0*/  FSEL R9, R9, R3, !P0 ;  /* 0x0000000309097208 */ /* 0x000fe20004000000 */
[----:B------:R-:W-:-:S05]  /*06d0*/  DSETP.GE.AND P0, PT, |R4|, 2.14748364800000000000e+09, PT ;  /* 0x41e000000400742a */ /* 0x000fca0003f06200 */
[----:B------:R-:W-:Y:S02]  /*06e0*/  DMUL R8, R6, R8 ;  /* 0x0000000806087228 */ /* 0x000fe40000000000 */
[----:B------:R-:W-:-:S05]  /*06f0*/  DSETP.EQ.OR P0, PT, |R4|, +INF , !P0 ;  /* 0x7ff000000400742a */ /* 0x000fca0004702600 */
[----:B------:R0:W-:Y:S09]  /*0700*/  STL.64 [R1], R8 ;  /* 0x0000000801007387 */ /* 0x0001f20000100a00 */
[----:B------:R-:W-:Y:S05]  /*0710*/  @P0 BRA `(.L_x_3) ;  /* 0x0000000000240947 */ /* 0x000fea0003800000 */
[----:B------:R-:W-:Y:S01]  /*0720*/  BSSY.RECONVERGENT B0, `(.L_x_4) ;  /* 0x0000005000007945 */ /* 0x000fe20003800200 */
[----:B------:R-:W-:Y:S01]  /*0730*/  IMAD.MOV.U32 R52, RZ, RZ, R4 ;  /* 0x000000ffff347224 */ /* 0x000fe200078e0004 */
[----:B------:R-:W-:Y:S01]  /*0740*/  MOV R24, 0x770 ;  /* 0x0000077000187802 */ /* 0x000fe20000000f00 */
[----:B------:R-:W-:-:S07]  /*0750*/  IMAD.MOV.U32 R25, RZ, RZ, R5 ;  /* 0x000000ffff197224 */ /* 0x000fce00078e0005 */
[----:B0-----:R-:W-:Y:S05]  /*0760*/  CALL.REL.NOINC `($_Z13GetCollisionsdddddddddPdS_S_S_S_S_S_S_S_S_S_S_S_S_S_S_S_Px$__internal_trig_reduction_slowpathd) ;  /* 0x0000004c00e87944 */ /* 0x001fea0003c00000 */
[----:B------:R-:W-:Y:S05]  /*0770*/  BSYNC.RECONVERGENT B0 ;  /* 0x0000000000007941 */ /* 0x000fea0003800200 */
.L_x_4:
[----:B------:R-:W-:Y:S02]  /*0780*/  IMAD.MOV.U32 R2, RZ, RZ, R50 ;  /* 0x000000ffff027224 */ /* 0x000fe400078e0032 */
[----:B------:R-:W-:Y:S02]  /*0790*/  IMAD.MOV.U32 R10, RZ, RZ, R52 ;  /* 0x000000ffff0a7224 */ /* 0x000fe400078e0034 */
[----:B------:R-:W-:-:S07]  /*07a0*/  IMAD.MOV.U32 R11, RZ, RZ, R53 ;  /* 0x000000ffff0b7224 */ /* 0x000fce00078e0035 */
.L_x_3:
        /* <DEDUP_REMOVED lines=10> */
[----:B------:R-:W-:Y:S01]  /*0850*/  DMUL R24, R10, R10 ;  /* 0x0000000a0a187228 */ /* 0x000fe20000000000 */
[----:B------:R-:W-:Y:S01]  /*0860*/  IMAD.MOV.U32 R30, RZ, RZ, RZ ;  /* 0x000000ffff1e7224 */ /* 0x000fe200078e00ff */
[----:B------:R-:W-:Y:S01]  /*0870*/  ISETP.NE.U32.AND P1, PT, R3, 0x1, PT ;  /* 0x000000010300780c */ /* 0x000fe20003f25070 */
[----:B------:R-:W-:Y:S01]  /*0880*/  IMAD.MOV.U32 R3, RZ, RZ, 0x3da8ff83 ;  /* 0x3da8ff83ff037424 */ /* 0x000fe200078e00ff */
[----:B------:R-:W-:Y:S01]  /*0890*/  MOV R34, 0xaf0 ;  /* 0x00000af000227802 */ /* 0x000fe20000000f00 */
[----:B------:R-:W-:Y:S01]  /*08a0*/  IMAD.MOV.U32 R31, RZ, RZ, 0x7ff00000 ;  /* 0x7ff00000ff1f7424 */ /* 0x000fe200078e00ff */
[----:B------:R-:W-:Y:S01]  /*08b0*/  FSEL R26, R26, -8.06006814911005101289e+34, !P1 ;  /* 0xf9785eba1a1a7808 */ /* 0x000fe20004800000 */
[----:B------:R-:W-:Y:S01]  /*08c0*/  IMAD.MOV.U32 R48, RZ, RZ, 0x7ca00000 ;  /* 0x7ca00000ff307424 */ /* 0x000fe200078e00ff */
[----:B------:R-:W-:-:S06]  /*08d0*/  FSEL R27, -R3, 0.11223486810922622681, !P1 ;  /* 0x3de5db65031b7808 */ /* 0x000fcc0004800100 */
[----:B--2---:R-:W-:-:S08]  /*08e0*/  DFMA R20, R24, R26, R20 ;  /* 0x0000001a1814722b */ /* 0x004fd00000000014 */
[----:B------:R-:W-:-:S08]  /*08f0*/  DFMA R20, R24, R20, R22 ;  /* 0x000000141814722b */ /* 0x000fd00000000016 */
[----:B---3--:R-:W-:-:S08]  /*0900*/  DFMA R16, R24, R20, R16 ;  /* 0x000000141810722b */ /* 0x008fd00000000010 */
[----:B------:R-:W-:Y:S01]  /*0910*/  DFMA R16, R24, R16, R18 ;  /* 0x000000101810722b */ /* 0x000fe20000000012 */
[----:B------:R-:W0:Y:S01]  /*0920*/  MUFU.RSQ64H R19, +INF ;  /* 0x7ff0000000137908 */ /* 0x000e220000001c00 */
[----:B------:R-:W-:-:S06]  /*0930*/  MOV R18, 0x7ca00000 ;  /* 0x7ca0000000127802 */ /* 0x000fcc0000000f00 */
[----:B----4-:R-:W-:-:S08]  /*0940*/  DFMA R12, R24, R16, R12 ;  /* 0x00000010180c722b */ /* 0x010fd0000000000c */
[----:B------:R-:W-:Y:S01]  /*0950*/  DFMA R12, R24, R12, R14 ;  /* 0x0000000c180c722b */ /* 0x000fe2000000000e */
[----:B------:R-:W-:Y:S01]  /*0960*/  IMAD.MOV.U32 R14, RZ, RZ, 0x0 ;  /* 0x00000000ff0e7424 */ /* 0x000fe200078e00ff */
[----:B0-----:R-:W-:Y:S01]  /*0970*/  DMUL R8, R18, R18 ;  /* 0x0000001212087228 */ /* 0x001fe20000000000 */
[----:B------:R-:W-:-:S05]  /*0980*/  IMAD.MOV.U32 R15, RZ, RZ, 0x7ff00000 ;  /* 0x7ff00000ff0f7424 */ /* 0x000fca00078e00ff */
[----:B------:R-:W-:Y:S02]  /*0990*/  DFMA R10, R12, R10, R10 ;  /* 0x0000000a0c0a722b */ /* 0x000fe4000000000a */
[----:B------:R-:W-:Y:S02]  /*09a0*/  DFMA R12, R24, R12, 1 ;  /* 0x3ff00000180c742b */ /* 0x000fe4000000000c */
[----:B------:R-:W-:Y:S01]  /*09b0*/  DFMA R14, -R8, R14, 1 ;  /* 0x3ff00000080e742b */ /* 0x000fe2000000010e */
[----:B------:R-:W-:Y:S02]  /*09c0*/  IMAD.MOV.U32 R8, RZ, RZ, 0x0 ;  /* 0x00000000ff087424 */ /* 0x000fe400078e00ff */
[----:B------:R-:W-:-:S05]  /*09d0*/  IMAD.MOV.U32 R9, RZ, RZ, 0x3fd80000 ;  /* 0x3fd80000ff097424 */ /* 0x000fca00078e00ff */
[----:B------:R-:W-:Y:S02]  /*09e0*/  FSEL R10, R12, R10, !P1 ;  /* 0x0000000a0c0a7208 */ /* 0x000fe40004800000 */
[----:B------:R-:W-:Y:S01]  /*09f0*/  FSEL R11, R13, R11, !P1 ;  /* 0x0000000b0d0b7208 */ /* 0x000fe20004800000 */
[----:B------:R-:W-:Y:S01]  /*0a00*/  DFMA R12, R14, R8, 0.5 ;  /* 0x3fe000000e0c742b */ /* 0x000fe20000000008 */
[----:B------:R-:W-:Y:S01]  /*0a10*/  LOP3.LUT P1, RZ, R2, 0x2, RZ, 0xc0, !PT ;  /* 0x0000000202ff7812 */ /* 0x000fe2000782c0ff */
[----:B------:R-:W-:-:S03]  /*0a20*/  DMUL R14, R18, R14 ;  /* 0x0000000e120e7228 */ /* 0x000fc60000000000 */
[----:B------:R-:W-:-:S05]  /*0a30*/  DADD R8, RZ, -R10 ;  /* 0x00000000ff087229 */ /* 0x000fca000000080a */
[----:B------:R-:W-:-:S05]  /*0a40*/  DFMA R24, R12, R14, R18 ;  /* 0x0000000e0c18722b */ /* 0x000fca0000000012 */
[----:B------:R-:W-:Y:S02]  /*0a50*/  FSEL R2, R10, R8, !P1 ;  /* 0x000000080a027208 */ /* 0x000fe40004800000 */
[----:B------:R-:W-:Y:S01]  /*0a60*/  FSEL R3, R11, R9, !P1 ;  /* 0x000000090b037208 */ /* 0x000fe20004800000 */
[----:B------:R-:W-:Y:S02]  /*0a70*/  DMUL R20, R24, +INF ;  /* 0x7ff0000018147828 */ /* 0x000fe40000000000 */
[----:B------:R-:W-:Y:S01]  /*0a80*/  DSETP.NEU.AND P1, PT, |R4|, +INF , PT ;  /* 0x7ff000000400742a */ /* 0x000fe20003f2d200 */
[----:B------:R-:W-:Y:S02]  /*0a90*/  VIADD R25, R25, 0xfff00000 ;  /* 0xfff0000019197836 */ /* 0x000fe40000000000 */
[----:B------:R-:W-:-:S03]  /*0aa0*/  DMUL R6, R6, R2 ;  /* 0x0000000206067228 */ /* 0x000fc60000000000 */
[----:B------:R-:W-:Y:S02]  /*0ab0*/  DFMA R28, R20, -R20, +INF ;  /* 0x7ff00000141c742b */ /* 0x000fe40000000814 */
[----:B------:R-:W-:Y:S02]  /*0ac0*/  IMAD.MOV.U32 R26, RZ, RZ, R20 ;  /* 0x000000ffff1a7224 */ /* 0x000fe400078e0014 */
[----:B------:R0:W-:Y:S07]  /*0ad0*/  STL.64 [R1+0x8], R6 ;  /* 0x0000080601007387 */ /* 0x0001ee0000100a00 */
[----:B0-----:R-:W-:Y:S05]  /*0ae0*/  CALL.REL.NOINC `($__internal_1_$__cuda_sm20_dsqrt_rn_f64_mediumpath_v1) ;  /* 0x0000003c00c07944 */ /* 0x001fea0003c00000 */
[----:B------:R-:W-:Y:S01]  /*0af0*/  IMAD.U32 R52, RZ, RZ, UR6 ;  /* 0x00000006ff347e24 */ /* 0x000fe2000f8e00ff */
[----:B------:R-:W-:Y:S01]  /*0b00*/  MOV R6, R24 ;  /* 0x0000001800067202 */ /* 0x000fe20000000f00 */
[----:B------:R-:W-:Y:S02]  /*0b10*/  IMAD.U32 R53, RZ, RZ, UR7 ;  /* 0x00000007ff357e24 */ /* 0x000fe4000f8e00ff */
[----:B------:R-:W-:Y:S02]  /*0b20*/  IMAD.MOV.U32 R26, RZ, RZ, 0x1 ;  /* 0x00000001ff1a7424 */ /* 0x000fe400078e00ff */
[----:B------:R-:W-:Y:S01]  /*0b30*/  IMAD.MOV.U32 R7, RZ, RZ, R25 ;  /* 0x000000ffff077224 */ /* 0x000fe200078e0019 */
[----:B------:R-:W-:Y:S06]  /*0b40*/  @!P1 BRA `(.L_x_5) ;  /* 0x0000000000349947 */ /* 0x000fec0003800000 */
        /* <DEDUP_REMOVED lines=11> */
.L_x_7:
[----:B------:R-:W-:-:S07]  /*0c00*/  IMAD.MOV.U32 R26, RZ, RZ, R50 ;  /* 0x000000ffff1a7224 */ /* 0x000fce00078e0032 */
.L_x_6:
[----:B------:R-:W-:-:S07]  /*0c10*/  VIADD R26, R26, 0x1 ;  /* 0x000000011a1a7836 */ /* 0x000fce0000000000 */
.L_x_5:
        /* <DEDUP_REMOVED lines=9> */
[----:B------:R-:W-:-:S02]  /*0cb0*/  IMAD.MOV.U32 R22, RZ, RZ, 0x20fd8164 ;  /* 0x20fd8164ff167424 */ /* 0x000fc400078e00ff */
[----:B------:R-:W-:Y:S01]  /*0cc0*/  IMAD.MOV.U32 R23, RZ, RZ, 0x3da8ff83 ;  /* 0x3da8ff83ff177424 */ /* 0x000fe200078e00ff */
        /* <DEDUP_REMOVED lines=18> */
[----:B------:R-:W-:Y:S02]  /*0df0*/  FSEL R8, R8, R2, !P1 ;  /* 0x0000000208087208 */ /* 0x000fe40004800000 */
[----:B------:R-:W-:Y:S02]  /*0e00*/  FSEL R9, R9, R3, !P1 ;  /* 0x0000000309097208 */ /* 0x000fe40004800000 */
[----:B------:R-:W-:-:S04]  /*0e10*/  MOV R2, UR4 ;  /* 0x0000000400027c02 */ /* 0x000fc80008000f00 */
[----:B------:R-:W-:-:S07]  /*0e20*/  DMUL R8, R6, R8 ;  /* 0x0000000806087228 */ /* 0x000fce0000000000 */
[----:B------:R0:W-:Y:S01]  /*0e30*/  STL.64 [R1+0x10], R8 ;  /* 0x0000100801007387 */ /* 0x0001e20000100a00 */
[----:B------:R-:W-:Y:S05]  /*0e40*/  @P0 BRA `(.L_x_8) ;  /* 0x0000000000240947 */ /* 0x000fea0003800000 */
[----:B------:R-:W-:Y:S01]  /*0e50*/  BSSY.RECONVERGENT B0, `(.L_x_9) ;  /* 0x0000005000007945 */ /* 0x000fe20003800200 */
[----:B------:R-:W-:Y:S01]  /*0e60*/  IMAD.MOV.U32 R52, RZ, RZ, R4 ;  /* 0x000000ffff347224 */ /* 0x000fe200078e0004 */
[----:B------:R-:W-:Y:S01]  /*0e70*/  MOV R24, 0xea0 ;  /* 0x00000ea000187802 */ /* 0x000fe20000000f00 */
[----:B------:R-:W-:-:S07]  /*0e80*/  IMAD.MOV.U32 R25, RZ, RZ, R5 ;  /* 0x000000ffff197224 */ /* 0x000fce00078e0005 */
[----:B0-----:R-:W-:Y:S05]  /*0e90*/  CALL.REL.NOINC `($_Z13GetCollisionsdddddddddPdS_S_S_S_S_S_S_S_S_S_S_S_S_S_S_S_Px$__internal_trig_reduction_slowpathd) ;  /* 0x00000048001c7944 */ /* 0x001fea0003c00000 */
[----:B------:R-:W-:Y:S05]  /*0ea0*/  BSYNC.RECONVERGENT B0 ;  /* 0x0000000000007941 */ /* 0x000fea0003800200 */
.L_x_9:
[----:B------:R-:W-:Y:S02]  /*0eb0*/  IMAD.MOV.U32 R2, RZ, RZ, R50 ;  /* 0x000000ffff027224 */ /* 0x000fe400078e0032 */
[----:B------:R-:W-:Y:S02]  /*0ec0*/  IMAD.MOV.U32 R10, RZ, RZ, R52 ;  /* 0x000000ffff0a7224 */ /* 0x000fe400078e0034 */
[----:B------:R-:W-:-:S07]  /*0ed0*/  IMAD.MOV.U32 R11, RZ, RZ, R53 ;  /* 0x000000ffff0b7224 */ /* 0x000fce00078e0035 */
.L_x_8:
        /* <DEDUP_REMOVED lines=24> */
[----:B------:R-:W-:-:S06]  /*1060*/  IMAD.MOV.U32 R18, RZ, RZ, 0x7ca00000 ;  /* 0x7ca00000ff127424 */ /* 0x000fcc00078e00ff */
[----:B----4-:R-:W-:-:S08]  /*1070*/  DFMA R12, R24, R16, R12 ;  /* 0x00000010180c722b */ /* 0x010fd0000000000c */
[----:B------:R-:W-:Y:S01]  /*1080*/  DFMA R12, R24, R12, R14 ;  /* 0x0000000c180c722b */ /* 0x000fe2000000000e */
[----:B------:R-:W-:Y:S01]  /*1090*/  MOV R14, 0x0 ;  /* 0x00000000000e7802 */ /* 0x000fe20000000f00 */
        /* <DEDUP_REMOVED lines=41> */
.L_x_12:
[----:B------:R-:W-:-:S07]  /*1330*/  IMAD.MOV.U32 R26, RZ, RZ, R50 ;  /* 0x000000ffff1a7224 */ /* 0x000fce00078e0032 */
.L_x_11:
[----:B------:R-:W-:-:S07]  /*1340*/  VIADD R26, R26, 0x1 ;  /* 0x000000011a1a7836 */ /* 0x000fce0000000000 */
.L_x_10:
        /* <DEDUP_REMOVED lines=21> */
[----:B------:R-:W-:-:S07]  /*14a0*/  IMAD.U32 R10, RZ, RZ, UR4 ;  /* 0x00000004ff0a7e24 */ /* 0x000fce000f8e00ff */
[----:B------:R-:W-:Y:S02]  /*14b0*/  DFMA R52, R8, R52, R52 ;  /* 0x000000340834722b */ /* 0x000fe40000000034 */
[----:B------:R-:W-:-:S10]  /*14c0*/  DFMA R8, R20, R8, 1 ;  /* 0x3ff000001408742b */ /* 0x000fd40000000008 */
[----:B------:R-:W-:Y:S02]  /*14d0*/  FSEL R8, R8, R52, !P1 ;  /* 0x0000003408087208 */ /* 0x000fe40004800000 */
[----:B------:R-:W-:Y:S02]  /*14e0*/  FSEL R9, R9, R53, !P1 ;  /* 0x0000003509097208 */ /* 0x000fe40004800000 */
[----:B------:R-:W-:-:S04]  /*14f0*/  LOP3.LUT P1, RZ, R26, 0x2, RZ, 0xc0, !PT ;  /* 0x000000021aff7812 */ /* 0x000fc8000782c0ff */
[----:B------:R-:W-:-:S10]  /*1500*/  DADD R6, RZ, -R8 ;  /* 0x00000000ff067229 */ /* 0x000fd40000000808 */
[----:B------:R-:W-:Y:S02]  /*1510*/  FSEL R6, R8, R6, !P1 ;  /* 0x0000000608067208 */ /* 0x000fe40004800000 */
[----:B------:R-:W-:Y:S01]  /*1520*/  FSEL R7, R9, R7, !P1 ;  /* 0x0000000709077208 */ /* 0x000fe20004800000 */
[----:B------:R-:W-:Y:S01]  /*1530*/  IMAD.U32 R9, RZ, RZ, UR11 ;  /* 0x0000000bff097e24 */ /* 0x000fe2000f8e00ff */
        /* <DEDUP_REMOVED lines=10> */
.L_x_14:
[----:B------:R-:W-:Y:S02]  /*15e0*/  IMAD.MOV.U32 R10, RZ, RZ, R50 ;  /* 0x000000ffff0a7224 */ /* 0x000fe400078e0032 */
[----:B------:R-:W-:Y:S02]  /*15f0*/  IMAD.MOV.U32 R8, RZ, RZ, R52 ;  /* 0x000000ffff087224 */ /* 0x000fe400078e0034 */
[----:B------:R-:W-:-:S07]  /*1600*/  IMAD.MOV.U32 R9, RZ, RZ, R53 ;  /* 0x000000ffff097224 */ /* 0x000fce00078e0035 */
.L_x_13:
[----:B------:R-:W1:Y:S01]  /*1610*/  LDCU.64 UR16, c[0x4][0x8] ;  /* 0x01000100ff1077ac */ /* 0x000e620008000a00 */
[C---:B0-----:R-:W-:Y:S01]  /*1620*/  IMAD.SHL.U32 R6, R10.reuse, 0x40, RZ ;  /* 0x000000400a067824 */ /* 0x041fe200078e00ff */
[----:B------:R-:W-:Y:S01]  /*1630*/  LOP3.LUT R11, R10, 0x1, RZ, 0xc0, !PT ;  /* 0x000000010a0b7812 */ /* 0x000fe200078ec0ff */
[----:B------:R-:W-:Y:S01]  /*1640*/  IMAD.MOV.U32 R26, RZ, RZ, 0x20fd8164 ;  /* 0x20fd8164ff1a7424 */ /* 0x000fe200078e00ff */
[----:B------:R-:W-:Y:S01]  /*1650*/  DMUL R24, R8, R8 ;  /* 0x0000000808187228 */ /* 0x000fe20000000000 */
[----:B------:R-:W0:Y:S01]  /*1660*/  LDC.64 R46, c[0x0][0x438] ;  /* 0x00010e00ff2e7b82 */ /* 0x000e220000000a00 */
[----:B------:R-:W-:Y:S01]  /*1670*/  LOP3.LUT R6, R6, 0x40, RZ, 0xc0, !PT ;  /* 0x0000004006067812 */ /* 0x000fe200078ec0ff */
[----:B------:R-:W2:Y:S01]  /*1680*/  LDCU UR13, c[0x0][0x38c] ;  /* 0x00007180ff0d77ac */ /* 0x000ea20008000800 */
[----:B------:R-:W3:Y:S05]  /*1690*/  LDCU.64 UR18, c[0x0][0x390] ;  /* 0x00007200ff1277ac */ /* 0x000eea0008000a00 */
[----:B------:R-:W4:Y:S01]  /*16a0*/  LDC.64 R44, c[0x0][0x3d8] ;  /* 0x0000f600ff2c7b82 */ /* 0x000f220000000a00 */
[----:B------:R-:W0:Y:S01]  /*16b0*/  LDCU.64 UR20, c[0x0][0x3a8] ;  /* 0x00007500ff1477ac */ /* 0x000e220008000a00 */
[----:B-1----:R-:W-:Y:S01]  /*16c0*/  IADD3 R6, P1, PT, R6, UR16, RZ ;  /* 0x0000001006067c10 */ /* 0x002fe2000ff3e0ff */
[----:B------:R-:W1:Y:S05]  /*16d0*/  LDCU UR24, c[0x0][0x3b4] ;  /* 0x00007680ff1877ac */ /* 0x000e6a0008000800 */
[----:B------:R-:W5:Y:S01]  /*16e0*/  LDC.64 R42, c[0x0][0x3f0] ;  /* 0x0000fc00ff2a7b82 */ /* 0x000f620000000a00 */
[----:B------:R-:W-:-:S07]  /*16f0*/  IMAD.X R7, RZ, RZ, UR17, P1 ;  /* 0x00000011ff077e24 */ /* 0x000fce00088e06ff */
[----:B------:R-:W2:Y:S01]  /*1700*/  LDC.64 R40, c[0x0][0x440] ;  /* 0x00011000ff287b82 */ /* 0x000ea20000000a00 */
[----:B------:R-:W3:Y:S07]  /*1710*/  LDG.E.128.CONSTANT R20, desc[UR14][R6.64] ;  /* 0x0000000e06147981 */ /* 0x000eee000c1e9d00 */
[----:B------:R-:W1:Y:S01]  /*1720*/  LDC.64 R38, c[0x0][0x3e0] ;  /* 0x0000f800ff267b82 */ /* 0x000e620000000a00 */
[----:B------:R-:W3:Y:S07]  /*1730*/  LDG.E.128.CONSTANT R16, desc[UR14][R6.64+0x10] ;  /* 0x0000100e06107981 */ /* 0x000eee000c1e9d00 */
[----:B------:R-:W1:Y:S01]  /*1740*/  LDC.64 R36, c[0x0][0x3e8] ;  /* 0x0000fa00ff247b82 */ /* 0x000e620000000a00 */
[----:B------:R-:W3:Y:S01]  /*1750*/  LDG.E.128.CONSTANT R12, desc[UR14][R6.64+0x20] ;  /* 0x0000200e060c7981 */ /* 0x000ee2000c1e9d00 */
[----:B------:R-:W-:Y:S01]  /*1760*/  ISETP.NE.U32.AND P1, PT, R11, 0x1, PT ;  /* 0x000000010b00780c */ /* 0x000fe20003f25070 */
[----:B------:R-:W-:Y:S01]  /*1770*/  IMAD.MOV.U32 R11, RZ, RZ, 0x3da8ff83 ;  /* 0x3da8ff83ff0b7424 */ /* 0x000fe200078e00ff */
[----:B------:R-:W-:Y:S01]  /*1780*/  BSSY.RECONVERGENT B0, `(.L_x_15) ;  /* 0x00002c3000007945 */ /* 0x000fe20003800200 */
[----:B0-----:R-:W-:Y:S01]  /*1790*/  IMAD.WIDE R46, R0, 0x8, R46 ;  /* 0x00000008002e7825 */ /* 0x001fe200078e022e */
[----:B------:R-:W-:Y:S01]  /*17a0*/  FSEL R26, R26, -8.06006814911005101289e+34, !P1 ;  /* 0xf9785eba1a1a7808 */ /* 0x000fe20004800000 */
[----:B------:R-:W0:Y:S01]  /*17b0*/  LDCU.64 UR16, c[0x0][0x3a0] ;  /* 0x00007400ff1077ac */ /* 0x000e220008000a00 */
[----:B------:R-:W-:Y:S01]  /*17c0*/  FSEL R27, -R11, 0.11223486810922622681, !P1 ;  /* 0x3de5db650b1b7808 */ /* 0x000fe20004800100 */
[C---:B----4-:R-:W-:Y:S01]  /*17d0*/  IMAD.WIDE R44, R0.reuse, 0x8, R44 ;  /* 0x00000008002c7825 */ /* 0x050fe200078e022c */
[----:B------:R-:W4:Y:S03]  /*17e0*/  LDCU UR25, c[0x0][0x384] ;  /* 0x00007080ff1977ac */ /* 0x000f260008000800 */
[C---:B-----5:R-:W-:Y:S01]  /*17f0*/  IMAD.WIDE R42, R0.reuse, 0x8, R42 ;  /* 0x00000008002a7825 */ /* 0x060fe200078e022a */
[----:B------:R-:W0:Y:S03]  /*1800*/  LDCU UR26, c[0x0][0x3c4] ;  /* 0x00007880ff1a77ac */ /* 0x000e260008000800 */
[C---:B--2---:R-:W-:Y:S01]  /*1810*/  IMAD.WIDE R40, R0.reuse, 0x8, R40 ;  /* 0x0000000800287825 */ /* 0x044fe200078e0228 */
[----:B------:R-:W2:Y:S03]  /*1820*/  LDCU.64 UR22, c[0x4][0x8] ;  /* 0x01000100ff1677ac */ /* 0x000ea60008000a00 */
[----:B-1----:R-:W-:-:S04]  /*1830*/  IMAD.WIDE R38, R0, 0x8, R38 ;  /* 0x0000000800267825 */ /* 0x002fc800078e0226 */
[----:B------:R-:W-:Y:S01]  /*1840*/  IMAD.WIDE R36, R0, 0x8, R36 ;  /* 0x0000000800247825 */ /* 0x000fe200078e0224 */
[----:B---3--:R-:W-:-:S08]  /*1850*/  DFMA R20, R24, R26, R20 ;  /* 0x0000001a1814722b */ /* 0x008fd00000000014 */
[C---:B------:R-:W-:Y:S01]  /*1860*/  DFMA R20, R24.reuse, R20, R22 ;  /* 0x000000141814722b */ /* 0x040fe20000000016 */
[----:B------:R-:W1:Y:S07]  /*1870*/  LDC.64 R22, c[0x0][0x420] ;  /* 0x00010800ff167b82 */ /* 0x000e6e0000000a00 */
[----:B------:R-:W-:Y:S01]  /*1880*/  DFMA R16, R24, R20, R16 ;  /* 0x000000141810722b */ /* 0x000fe20000000010 */
[----:B------:R-:W-:-:S07]  /*1890*/  IMAD.MOV.U32 R20, RZ, RZ, 0x1 ;  /* 0x00000001ff147424 */ /* 0x000fce00078e00ff */
[----:B------:R-:W-:-:S08]  /*18a0*/  DFMA R16, R24, R16, R18 ;  /* 0x000000101810722b */ /* 0x000fd00000000012 */
[----:B------:R-:W-:Y:S01]  /*18b0*/  DFMA R12, R24, R16, R12 ;  /* 0x00000010180c722b */ /* 0x000fe2000000000c */
[----:B-1----:R-:W-:-:S07]  /*18c0*/  IMAD.WIDE R22, R0, 0x8, R22 ;  /* 0x0000000800167825 */ /* 0x002fce00078e0216 */
[----:B------:R-:W-:-:S08]  /*18d0*/  DFMA R12, R24, R12, R14 ;  /* 0x0000000c180c722b */ /* 0x000fd0000000000e */
[----:B------:R-:W-:Y:S02]  /*18e0*/  DFMA R8, R12, R8, R8 ;  /* 0x000000080c08722b */ /* 0x000fe40000000008 */
[----:B------:R-:W-:-:S10]  /*18f0*/  DFMA R12, R24, R12, 1 ;  /* 0x3ff00000180c742b */ /* 0x000fd4000000000c */
[----:B------:R-:W-:Y:S02]  /*1900*/  FSEL R8, R12, R8, !P1 ;  /* 0x000000080c087208 */ /* 0x000fe40004800000 */
[----:B------:R-:W-:Y:S02]  /*1910*/  FSEL R9, R13, R9, !P1 ;  /* 0x000000090d097208 */ /* 0x000fe40004800000 */
[----:B------:R-:W-:Y:S01]  /*1920*/  LOP3.LUT P1, RZ, R10, 0x2, RZ, 0xc0, !PT ;  /* 0x000000020aff7812 */ /* 0x000fe2000782c0ff */
[----:B------:R-:W1:Y:S03]  /*1930*/  LDC.64 R12, c[0x0][0x410] ;  /* 0x00010400ff0c7b82 */ /* 0x000e660000000a00 */
[----:B------:R-:W-:-:S05]  /*1940*/  DADD R6, RZ, -R8 ;  /* 0x00000000ff067229 */ /* 0x000fca0000000808 */
[----:B------:R-:W3:Y:S05]  /*1950*/  LDC.64 R10, c[0x0][0x430] ;  /* 0x00010c00ff0a7b82 */ /* 0x000eea0000000a00 */
[----:B------:R-:W-:Y:S02]  /*1960*/  FSEL R6, R8, R6, !P1 ;  /* 0x0000000608067208 */ /* 0x000fe40004800000 */
[----:B------:R-:W-:Y:S02]  /*1970*/  FSEL R7, R9, R7, !P1 ;  /* 0x0000000709077208 */ /* 0x000fe40004800000 */
[----:B------:R-:W5:Y:S04]  /*1980*/  LDC.64 R8, c[0x0][0x428] ;  /* 0x00010a00ff087b82 */ /* 0x000f680000000a00 */
[----:B------:R-:W-:Y:S01]  /*1990*/  DMUL R6, R2, R6 ;  /* 0x0000000602067228 */ /* 0x000fe20000000000 */
[----:B------:R-:W-:-:S06]  /*19a0*/  CS2R R2, SRZ ;  /* 0x0000000000027805 */ /* 0x000fcc000001ff00 */
[----:B------:R5:W-:Y:S02]  /*19b0*/  STL.64 [R1+0x28], R6 ;  /* 0x0000280601007387 */ /* 0x000be40000100a00 */
[----:B-----5:R-:W-:-:S04]  /*19c0*/  IMAD.WIDE R6, R0, 0x8, R8 ;  /* 0x0000000800067825 */ /* 0x020fc800078e0208 */
[----:B---3--:R-:W-:-:S04]  /*19d0*/  IMAD.WIDE R8, R0, 0x8, R10 ;  /* 0x0000000800087825 */ /* 0x008fc800078e020a */
[----:B012-4-:R-:W-:-:S07]  /*19e0*/  IMAD.WIDE R10, R0, 0x8, R12 ;  /* 0x00000008000a7825 */ /* 0x017fce00078e020c */
.L_x_56:
[----:B------:R-:W0:Y:S01]  /*19f0*/  LDC.64 R16, c[0x0][0x388] ;  /* 0x0000e200ff107b82 */ /* 0x000e220000000a00 */
[----:B------:R-:W0:Y:S01]  /*1a00*/  MUFU.RCP64H R13, UR13 ;  /* 0x0000000d000d7d08 */ /* 0x000e220008001800 */
[----:B------:R-:W-:-:S06]  /*1a10*/  MOV R12, 0x1 ;  /* 0x00000001000c7802 */ /* 0x000fcc0000000f00 */
[----:B0-----:R-:W-:-:S08]  /*1a20*/  DFMA R14, R12, -R16, 1 ;  /* 0x3ff000000c0e742b */ /* 0x001fd00000000810 */
[----:B------:R-:W-:-:S08]  /*1a30*/  DFMA R14, R14, R14, R14 ;  /* 0x0000000e0e0e722b */ /* 0x000fd0000000000e */
[----:B------:R-:W-:-:S08]  /*1a40*/  DFMA R14, R12, R14, R12 ;  /* 0x0000000e0c0e722b */ /* 0x000fd0000000000c */
[----:B------:R-:W-:-:S08]  /*1a50*/  DFMA R12, R14, -R16, 1 ;  /* 0x3ff000000e0c742b */ /* 0x000fd00000000810 */
[----:B------:R-:W-:-:S08]  /*1a60*/  DFMA R12, R14, R12, R14 ;  /* 0x0000000c0e0c722b */ /* 0x000fd0000000000e */
[----:B------:R-:W-:-:S08]  /*1a70*/  DMUL R14, R12, -INF ;  /* 0xfff000000c0e7828 */ /* 0x000fd00000000000 */
[----:B------:R-:W-:-:S08]  /*1a80*/  DFMA R16, R14, -R16, -INF ;  /* 0xfff000000e10742b */ /* 0x000fd00000000810 */
[----:B------:R-:W-:-:S10]  /*1a90*/  DFMA R12, R12, R16, R14 ;  /* 0x000000100c0c722b */ /* 0x000fd4000000000e */
[----:B------:R-:W-:-:S05]  /*1aa0*/  FFMA R14, RZ, UR13, R13 ;  /* 0x0000000dff0e7c23 */ /* 0x000fca000800000d */
[----:B------:R-:W-:-:S13]  /*1ab0*/  FSETP.GT.AND P1, PT, |R14|, 1.469367938527859385e-39, PT ;  /* 0x001000000e00780b */ /* 0x000fda0003f24200 */
[----:B------:R-:W-:Y:S05]  /*1ac0*/  @P1 BRA `(.L_x_16) ;  /* 0x0000000000241947 */ /* 0x000fea0003800000 */
[----:B------:R-:W0:Y:S01]  /*1ad0*/  LDCU.64 UR28, c[0x0][0x388] ;  /* 0x00007100ff1c77ac */ /* 0x000e220008000a00 */
[----:B------:R-:W-:Y:S01]  /*1ae0*/  IMAD.MOV.U32 R28, RZ, RZ, RZ ;  /* 0x000000ffff1c7224 */ /* 0x000fe200078e00ff */
[----:B------:R-:W-:Y:S01]  /*1af0*/  MOV R50, 0x1b40 ;  /* 0x00001b4000327802 */ /* 0x000fe20000000f00 */
[----:B------:R-:W-:Y:S02]  /*1b00*/  IMAD.MOV.U32 R29, RZ, RZ, -0x100000 ;  /* 0xfff00000ff1d7424 */ /* 0x000fe400078e00ff */
[----:B0-----:R-:W-:Y:S02]  /*1b10*/  IMAD.U32 R26, RZ, RZ, UR28 ;  /* 0x0000001cff1a7e24 */ /* 0x001fe4000f8e00ff */
[----:B------:R-:W-:-:S07]  /*1b20*/  IMAD.U32 R27, RZ, RZ, UR29 ;  /* 0x0000001dff1b7e24 */ /* 0x000fce000f8e00ff */
[----:B------:R-:W-:Y:S05]  /*1b30*/  CALL.REL.NOINC `($__internal_0_$__cuda_sm20_div_rn_f64_full) ;  /* 0x00000028003c7944 */ /* 0x000fea0003c00000 */
[----:B------:R-:W-:Y:S02]  /*1b40*/  IMAD.MOV.U32 R12, RZ, RZ, R30 ;  /* 0x000000ffff0c7224 */ /* 0x000fe400078e001e */
[----:B------:R-:W-:-:S07]  /*1b50*/  IMAD.MOV.U32 R13, RZ, RZ, R31 ;  /* 0x000000ffff0d7224 */ /* 0x000fce00078e001f */
.L_x_16:
[----:B------:R-:W-:-:S07]  /*1b60*/  DADD R2, -R12, R2 ;  /* 0x000000000c027229 */ /* 0x000fce0000000102 */
[----:B------:R0:W-:Y:S04]  /*1b70*/  STG.E.64 desc[UR14][R46.64], R2 ;  /* 0x000000022e007986 */ /* 0x0001e8000c101b0e */
[----:B------:R-:W2:Y:S04]  /*1b80*/  LDG.E.64 R30, desc[UR14][R42.64] ;  /* 0x0000000e2a1e7981 */ /* 0x000ea8000c1e1b00 */
[----:B------:R-:W3:Y:S01]  /*1b90*/  LDG.E.64 R12, desc[UR14][R44.64] ;  /* 0x0000000e2c0c7981 */ /* 0x000ee2000c1e1b00 */
[----:B------:R-:W-:Y:S01]  /*1ba0*/  IMAD.MOV.U32 R16, RZ, RZ, 0x0 ;  /* 0x00000000ff107424 */ /* 0x000fe200078e00ff */
[----:B------:R-:W-:Y:S01]  /*1bb0*/  BSSY.RECONVERGENT B1, `(.L_x_17) ;  /* 0x0000017000017945 */ /* 0x000fe20003800200 */
[----:B------:R-:W-:Y:S01]  /*1bc0*/  IMAD.MOV.U32 R17, RZ, RZ, 0x3fd80000 ;  /* 0x3fd80000ff117424 */ /* 0x000fe200078e00ff */
[----:B--2---:R-:W1:Y:S01]  /*1bd0*/  MUFU.RSQ64H R49, R31 ;  /* 0x0000001f00317308 */ /* 0x004e620000001c00 */
[----:B------:R-:W-:Y:S01]  /*1be0*/  VIADD R48, R31, 0xfcb00000 ;  /* 0xfcb000001f307836 */ /* 0x000fe20000000000 */
[----:B---3--:R-:W-:-:S04]  /*1bf0*/  DMUL R12, R12, UR16 ;  /* 0x000000100c0c7c28 */ /* 0x008fc80008000000 */
[----:B------:R-:W-:Y:S01]  /*1c00*/  ISETP.GE.U32.AND P1, PT, R48, 0x7ca00000, PT ;  /* 0x7ca000003000780c */ /* 0x000fe20003f26070 */
[----:B-1----:R-:W-:-:S08]  /*1c10*/  DMUL R14, R48, R48 ;  /* 0x00000030300e7228 */ /* 0x002fd00000000000 */
[----:B------:R-:W-:-:S08]  /*1c20*/  DFMA R14, R30, -R14, 1 ;  /* 0x3ff000001e0e742b */ /* 0x000fd0000000080e */
[----:B------:R-:W-:Y:S02]  /*1c30*/  DFMA R16, R14, R16, 0.5 ;  /* 0x3fe000000e10742b */ /* 0x000fe40000000010 */
[----:B------:R-:W-:-:S08]  /*1c40*/  DMUL R14, R48, R14 ;  /* 0x0000000e300e7228 */ /* 0x000fd00000000000 */
[----:B------:R-:W-:-:S08]  /*1c50*/  DFMA R14, R16, R14, R48 ;  /* 0x0000000e100e722b */ /* 0x000fd00000000030 */
[----:B------:R-:W-:Y:S02]  /*1c60*/  DMUL R26, R30, R14 ;  /* 0x0000000e1e1a7228 */ /* 0x000fe40000000000 */
[----:B------:R-:W-:Y:S02]  /*1c70*/  VIADD R25, R15, 0xfff00000 ;  /* 0xfff000000f197836 */ /* 0x000fe40000000000 */
[----:B------:R-:W-:-:S04]  /*1c80*/  IMAD.MOV.U32 R24, RZ, RZ, R14 ;  /* 0x000000ffff187224 */ /* 0x000fc800078e000e */
[----:B------:R-:W-:-:S08]  /*1c90*/  DFMA R28, R26, -R26, R30 ;  /* 0x8000001a1a1c722b */ /* 0x000fd0000000001e */
[----:B------:R-:W-:Y:S01]  /*1ca0*/  DFMA R16, R28, R24, R26 ;  /* 0x000000181c10722b */ /* 0x000fe2000000001a */
[----:B0-----:R-:W-:Y:S10]  /*1cb0*/  @!P1 BRA `(.L_x_18) ;  /* 0x0000000000189947 */ /* 0x001ff40003800000 */
[----:B------:R-:W-:Y:S01]  /*1cc0*/  MOV R24, R14 ;  /* 0x0000000e00187202 */ /* 0x000fe20000000f00 */
[----:B------:R-:W-:Y:S01]  /*1cd0*/  IMAD.MOV.U32 R21, RZ, RZ, R27 ;  /* 0x000000ffff157224 */ /* 0x000fe200078e001b */
[----:B------:R-:W-:-:S07]  /*1ce0*/  MOV R34, 0x1d00 ;  /* 0x00001d0000227802 */ /* 0x000fce0000000f00 */
[----:B------:R-:W-:Y:S05]  /*1cf0*/  CALL.REL.NOINC `($__internal_1_$__cuda_sm20_dsqrt_rn_f64_mediumpath_v1) ;  /* 0x0000002c003c7944 */ /* 0x000fea0003c00000 */
[----:B------:R-:W-:Y:S02]  /*1d00*/  IMAD.MOV.U32 R16, RZ, RZ, R24 ;  /* 0x000000ffff107224 */ /* 0x000fe400078e0018 */
[----:B------:R-:W-:-:S07]  /*1d10*/  IMAD.MOV.U32 R17, RZ, RZ, R25 ;  /* 0x000000ffff117224 */ /* 0x000fce00078e0019 */
.L_x_18:
[----:B------:R-:W-:Y:S05]  /*1d20*/  BSYNC.RECONVERGENT B1 ;  /* 0x0000000000017941 */ /* 0x000fea0003800200 */
.L_x_17:
[----:B------:R-:W-:-:S07]  /*1d30*/  DMUL R16, R12, R16 ;  /* 0x000000100c107228 */ /* 0x000fce0000000000 */
[----:B------:R0:W-:Y:S04]  /*1d40*/  STG.E.64 desc[UR14][R40.64], R16 ;  /* 0x0000001028007986 */ /* 0x0001e8000c101b0e */
[----:B------:R-:W2:Y:S04]  /*1d50*/  LDG.E.64 R12, desc[UR14][R46.64] ;  /* 0x0000000e2e0c7981 */ /* 0x000ea8000c1e1b00 */
[----:B------:R-:W3:Y:S01]  /*1d60*/  LDG.E.64 R18, desc[UR14][R42.64] ;  /* 0x0000000e2a127981 */ /* 0x000ee2000c1e1b00 */
[----:B------:R-:W-:Y:S01]  /*1d70*/  IMAD.MOV.U32 R24, RZ, RZ, 0x1 ;  /* 0x00000001ff187424 */ /* 0x000fe200078e00ff */
[----:B------:R-:W-:Y:S01]  /*1d80*/  BSSY.RECONVERGENT B1, `(.L_x_19) ;  /* 0x0000016000017945 */ /* 0x000fe20003800200 */
[----:B--2---:R-:W-:Y:S01]  /*1d90*/  DFMA R14, R12, UR18, R16 ;  /* 0x000000120c0e7c2b */ /* 0x004fe20008000010 */
[----:B---3--:R-:W-:-:S07]  /*1da0*/  FSETP.GEU.AND P2, PT, |R19|, 6.5827683646048100446e-37, PT ;  /* 0x036000001300780b */ /* 0x008fce0003f4e200 */
[----:B------:R-:W-:-:S06]  /*1db0*/  DFMA R14, R12, R14, R18 ;  /* 0x0000000e0c0e722b */ /* 0x000fcc0000000012 */
[----:B------:R-:W1:Y:S02]  /*1dc0*/  MUFU.RCP64H R25, R15 ;  /* 0x0000000f00197308 */ /* 0x000e640000001800 */
[----:B-1----:R-:W-:-:S08]  /*1dd0*/  DFMA R26, -R14, R24, 1 ;  /* 0x3ff000000e1a742b */ /* 0x002fd00000000118 */
[----:B------:R-:W-:-:S08]  /*1de0*/  DFMA R26, R26, R26, R26 ;  /* 0x0000001a1a1a722b */ /* 0x000fd0000000001a */
[----:B------:R-:W-:-:S08]  /*1df0*/  DFMA R26, R24, R26, R24 ;  /* 0x0000001a181a722b */ /* 0x000fd00000000018 */
[----:B------:R-:W-:-:S08]  /*1e00*/  DFMA R24, -R14, R26, 1 ;  /* 0x3ff000000e18742b */ /* 0x000fd0000000011a */
[----:B------:R-:W-:-:S08]  /*1e10*/  DFMA R24, R26, R24, R26 ;  /* 0x000000181a18722b */ /* 0x000fd0000000001a */
[----:B------:R-:W-:-:S08]  /*1e20*/  DMUL R30, R18, R24 ;  /* 0x00000018121e7228 */ /* 0x000fd00000000000 */
[----:B0-----:R-:W-:-:S08]  /*1e30*/  DFMA R16, -R14, R30, R18 ;  /* 0x0000001e0e10722b */ /* 0x001fd00000000112 */
[----:B------:R-:W-:-:S10]  /*1e40*/  DFMA R30, R24, R16, R30 ;  /* 0x00000010181e722b */ /* 0x000fd4000000001e */
[----:B------:R-:W-:-:S05]  /*1e50*/  FFMA R16, RZ, R15, R31 ;  /* 0x0000000fff107223 */ /* 0x000fca000000001f */
[----:B------:R-:W-:-:S13]  /*1e60*/  FSETP.GT.AND P1, PT, |R16|, 1.469367938527859385e-39, PT ;  /* 0x001000001000780b */ /* 0x000fda0003f24200 */
[----:B------:R-:W-:Y:S05]  /*1e70*/  @P1 BRA P2, `(.L_x_20) ;  /* 0x0000000000181947 */ /* 0x000fea0001000000 */
[----:B------:R-:W-:Y:S01]  /*1e80*/  IMAD.MOV.U32 R28, RZ, RZ, R18 ;  /* 0x000000ffff1c7224 */ /* 0x000fe200078e0012 */
[----:B------:R-:W-:Y:S01]  /*1e90*/  MOV R50, 0x1ee0 ;  /* 0x00001ee000327802 */ /* 0x000fe20000000f00 */
[----:B------:R-:W-:Y:S02]  /*1ea0*/  IMAD.MOV.U32 R29, RZ, RZ, R19 ;  /* 0x000000ffff1d7224 */ /* 0x000fe400078e0013 */
[----:B------:R-:W-:Y:S02]  /*1eb0*/  IMAD.MOV.U32 R26, RZ, RZ, R14 ;  /* 0x000000ffff1a7224 */ /* 0x000fe400078e000e */
[----:B------:R-:W-:-:S07]  /*1ec0*/  IMAD.MOV.U32 R27, RZ, RZ, R15 ;  /* 0x000000ffff1b7224 */ /* 0x000fce00078e000f */
[----:B------:R-:W-:Y:S05]  /*1ed0*/  CALL.REL.NOINC `($__internal_0_$__cuda_sm20_div_rn_f64_full) ;  /* 0x0000002400547944 */ /* 0x000fea0003c00000 */
.L_x_20:
[----:B------:R-:W-:Y:S05]  /*1ee0*/  BSYNC.RECONVERGENT B1 ;  /* 0x0000000000017941 */ /* 0x000fea0003800200 */
.L_x_19:
[----:B------:R-:W0:Y:S01]  /*1ef0*/  MUFU.RSQ64H R49, R31 ;  /* 0x0000001f00317308 */ /* 0x000e220000001c00 */
[----:B------:R-:W-:Y:S01]  /*1f00*/  VIADD R48, R31, 0xfcb00000 ;  /* 0xfcb000001f307836 */ /* 0x000fe20000000000 */
[----:B------:R-:W-:Y:S01]  /*1f10*/  BSSY.RECONVERGENT B1, `(.L_x_21) ;  /* 0x0000015000017945 */ /* 0x000fe20003800200 */
[----:B------:R-:W-:Y:S02]  /*1f20*/  IMAD.MOV.U32 R18, RZ, RZ, 0x0 ;  /* 0x00000000ff127424 */ /* 0x000fe400078e00ff */
[----:B------:R-:W-:Y:S01]  /*1f30*/  IMAD.MOV.U32 R19, RZ, RZ, 0x3fd80000 ;  /* 0x3fd80000ff137424 */ /* 0x000fe200078e00ff */
[----:B------:R-:W-:Y:S01]  /*1f40*/  ISETP.GE.U32.AND P1, PT, R48, 0x7ca00000, PT ;  /* 0x7ca000003000780c */ /* 0x000fe20003f26070 */
[----:B0-----:R-:W-:-:S08]  /*1f50*/  DMUL R16, R48, R48 ;  /* 0x0000003030107228 */ /* 0x001fd00000000000 */
[----:B------:R-:W-:-:S08]  /*1f60*/  DFMA R16, -R16, R30, 1 ;  /* 0x3ff000001010742b */ /* 0x000fd0000000011e */
[----:B------:R-:W-:Y:S02]  /*1f70*/  DFMA R18, R16, R18, 0.5 ;  /* 0x3fe000001012742b */ /* 0x000fe40000000012 */
[----:B------:R-:W-:-:S08]  /*1f80*/  DMUL R16, R48, R16 ;  /* 0x0000001030107228 */ /* 0x000fd00000000000 */
[----:B------:R-:W-:-:S08]  /*1f90*/  DFMA R16, R18, R16, R48 ;  /* 0x000000101210722b */ /* 0x000fd00000000030 */
[----:B------:R-:W-:Y:S02]  /*1fa0*/  DMUL R26, R16, R30 ;  /* 0x0000001e101a7228 */ /* 0x000fe40000000000 */
[----:B------:R-:W-:Y:S01]  /*1fb0*/  IADD3 R25, PT, PT, R17, -0x100000, RZ ;  /* 0xfff0000011197810 */ /* 0x000fe20007ffe0ff */
[----:B------:R-:W-:-:S05]  /*1fc0*/  IMAD.MOV.U32 R24, RZ, RZ, R16 ;  /* 0x000000ffff187224 */ /* 0x000fca00078e0010 */
[----:B------:R-:W-:-:S08]  /*1fd0*/  DFMA R28, R26, -R26, R30 ;  /* 0x8000001a1a1c722b */ /* 0x000fd0000000001e */
[----:B------:R-:W-:Y:S01]  /*1fe0*/  DFMA R18, R28, R24, R26 ;  /* 0x000000181c12722b */ /* 0x000fe2000000001a */
[----:B------:R-:W-:Y:S10]  /*1ff0*/  @!P1 BRA `(.L_x_22) ;  /* 0x0000000000189947 */ /* 0x000ff40003800000 */
[----:B------:R-:W-:Y:S01]  /*2000*/  IMAD.MOV.U32 R24, RZ, RZ, R16 ;  /* 0x000000ffff187224 */ /* 0x000fe200078e0010 */
[----:B------:R-:W-:Y:S01]  /*2010*/  MOV R34, 0x2040 ;  /* 0x0000204000227802 */ /* 0x000fe20000000f00 */
[----:B------:R-:W-:-:S07]  /*2020*/  IMAD.MOV.U32 R21, RZ, RZ, R27 ;  /* 0x000000ffff157224 */ /* 0x000fce00078e001b */
[----:B------:R-:W-:Y:S05]  /*2030*/  CALL.REL.NOINC `($__internal_1_$__cuda_sm20_dsqrt_rn_f64_mediumpath_v1) ;  /* 0x00000028006c7944 */ /* 0x000fea0003c00000 */
[----:B------:R-:W-:Y:S02]  /*2040*/  IMAD.MOV.U32 R18, RZ, RZ, R24 ;  /* 0x000000ffff127224 */ /* 0x000fe400078e0018 */
[----:B------:R-:W-:-:S07]  /*2050*/  IMAD.MOV.U32 R19, RZ, RZ, R25 ;  /* 0x000000ffff137224 */ /* 0x000fce00078e0019 */
.L_x_22:
[----:B------:R-:W-:Y:S05]  /*2060*/  BSYNC.RECONVERGENT B1 ;  /* 0x0000000000017941 */ /* 0x000fea0003800200 */
.L_x_21:
[----:B------:R0:W5:Y:S01]  /*2070*/  LDG.E.64 R16, desc[UR14][R44.64] ;  /* 0x0000000e2c107981 */ /* 0x000162000c1e1b00 */
[----:B------:R-:W1:Y:S01]  /*2080*/  MUFU.RSQ64H R49, R15 ;  /* 0x0000000f00317308 */ /* 0x000e620000001c00 */
[----:B------:R-:W-:Y:S01]  /*2090*/  VIADD R48, R15, 0xfcb00000 ;  /* 0xfcb000000f307836 */ /* 0x000fe20000000000 */
[----:B------:R-:W-:Y:S01]  /*20a0*/  DMUL R32, R12, UR16 ;  /* 0x000000100c207c28 */ /* 0x000fe20008000000 */
[----:B------:R-:W-:Y:S01]  /*20b0*/  IMAD.MOV.U32 R26, RZ, RZ, 0x0 ;  /* 0x00000000ff1a7424 */ /* 0x000fe200078e00ff */
[----:B------:R-:W-:Y:S01]  /*20c0*/  BSSY.RECONVERGENT B1, `(.L_x_23) ;  /* 0x0000018000017945 */ /* 0x000fe20003800200 */
[----:B------:R-:W-:Y:S01]  /*20d0*/  IMAD.MOV.U32 R27, RZ, RZ, 0x3fd80000 ;  /* 0x3fd80000ff1b7424 */ /* 0x000fe200078e00ff */
        /* <DEDUP_REMOVED lines=12> */
[----:B------:R-:W-:Y:S01]  /*21a0*/  IMAD.MOV.U32 R24, RZ, RZ, R28 ;  /* 0x000000ffff187224 */ /* 0x000fe200078e001c */
[----:B------:R-:W-:Y:S01]  /*21b0*/  MOV R30, R14 ;  /* 0x0000000e001e7202 */ /* 0x000fe20000000f00 */
[----:B------:R-:W-:Y:S01]  /*21c0*/  IMAD.MOV.U32 R28, RZ, RZ, R34 ;  /* 0x000000ffff1c7224 */ /* 0x000fe200078e0022 */
[----:B------:R-:W-:Y:S01]  /*21d0*/  MOV R34, 0x2220 ;  /* 0x0000222000227802 */ /* 0x000fe20000000f00 */
[----:B------:R-:W-:Y:S02]  /*21e0*/  IMAD.MOV.U32 R31, RZ, RZ, R15 ;  /* 0x000000ffff1f7224 */ /* 0x000fe400078e000f */
[----:B------:R-:W-:Y:S02]  /*21f0*/  IMAD.MOV.U32 R29, RZ, RZ, R35 ;  /* 0x000000ffff1d7224 */ /* 0x000fe400078e0023 */
[----:B------:R-:W-:-:S07]  /*2200*/  IMAD.MOV.U32 R21, RZ, RZ, R27 ;  /* 0x000000ffff157224 */ /* 0x000fce00078e001b */
[----:B-----5:R-:W-:Y:S05]  /*2210*/  CALL.REL.NOINC `($__internal_1_$__cuda_sm20_dsqrt_rn_f64_mediumpath_v1) ;  /* 0x0000002400f47944 */ /* 0x020fea0003c00000 */
[----:B------:R-:W-:Y:S02]  /*2220*/  IMAD.MOV.U32 R12, RZ, RZ, R24 ;  /* 0x000000ffff0c7224 */ /* 0x000fe400078e0018 */
[----:B------:R-:W-:-:S07]  /*2230*/  IMAD.MOV.U32 R13, RZ, RZ, R25 ;  /* 0x000000ffff0d7224 */ /* 0x000fce00078e0019 */
.L_x_24:
[----:B------:R-:W-:Y:S05]  /*2240*/  BSYNC.RECONVERGENT B1 ;  /* 0x0000000000017941 */ /* 0x000fea0003800200 */
.L_x_23:
[----:B------:R-:W-:Y:S01]  /*2250*/  DADD R24, R12, R12 ;  /* 0x000000000c187229 */ /* 0x000fe2000000000c */
[----:B------:R-:W-:Y:S01]  /*2260*/  IMAD.MOV.U32 R14, RZ, RZ, 0x1 ;  /* 0x00000001ff0e7424 */ /* 0x000fe200078e00ff */
[----:B------:R-:W-:Y:S01]  /*2270*/  FSETP.GEU.AND P2, PT, |R33|, 6.5827683646048100446e-37, PT ;  /* 0x036000002100780b */ /* 0x000fe20003f4e200 */
[----:B------:R-:W-:Y:S03]  /*2280*/  BSSY.RECONVERGENT B1, `(.L_x_25) ;  /* 0x0000015000017945 */ /* 0x000fe60003800200 */
[----:B------:R-:W0:Y:S02]  /*2290*/  MUFU.RCP64H R15, R25 ;  /* 0x00000019000f7308 */ /* 0x000e240000001800 */
[----:B0-----:R-:W-:-:S08]  /*22a0*/  DFMA R26, -R24, R14, 1 ;  /* 0x3ff00000181a742b */ /* 0x001fd0000000010e */
[----:B------:R-:W-:-:S08]  /*22b0*/  DFMA R26, R26, R26, R26 ;  /* 0x0000001a1a1a722b */ /* 0x000fd0000000001a */
[----:B------:R-:W-:-:S08]  /*22c0*/  DFMA R26, R14, R26, R14 ;  /* 0x0000001a0e1a722b */ /* 0x000fd0000000000e */
[----:B------:R-:W-:-:S08]  /*22d0*/  DFMA R14, -R24, R26, 1 ;  /* 0x3ff00000180e742b */ /* 0x000fd0000000011a */
[----:B------:R-:W-:-:S08]  /*22e0*/  DFMA R14, R26, R14, R26 ;  /* 0x0000000e1a0e722b */ /* 0x000fd0000000001a */
[----:B------:R-:W-:-:S08]  /*22f0*/  DMUL R26, R32, R14 ;  /* 0x0000000e201a7228 */ /* 0x000fd00000000000 */
[----:B------:R-:W-:-:S08]  /*2300*/  DFMA R28, -R24, R26, R32 ;  /* 0x0000001a181c722b */ /* 0x000fd00000000120 */
        /* <DEDUP_REMOVED lines=9> */
[----:B-----5:R-:W-:Y:S05]  /*23a0*/  CALL.REL.NOINC `($__internal_0_$__cuda_sm20_div_rn_f64_full) ;  /* 0x0000002000207944 */ /* 0x020fea0003c00000 */
[----:B------:R-:W-:Y:S01]  /*23b0*/  MOV R14, R30 ;  /* 0x0000001e000e7202 */ /* 0x000fe20000000f00 */
[----:B------:R-:W-:-:S07]  /*23c0*/  IMAD.MOV.U32 R15, RZ, RZ, R31 ;  /* 0x000000ffff0f7224 */ /* 0x000fce00078e001f */
.L_x_26:
[----:B------:R-:W-:Y:S05]  /*23d0*/  BSYNC.RECONVERGENT B1 ;  /* 0x0000000000017941 */ /* 0x000fea0003800200 */
.L_x_25:
[C---:B------:R-:W-:Y:S01]  /*23e0*/  ISETP.GT.AND P1, PT, R20.reuse, 0x5, PT ;  /* 0x000000051400780c */ /* 0x040fe20003f24270 */
[----:B------:R-:W2:Y:S04]  /*23f0*/  LDG.E.64 R24, desc[UR14][R38.64] ;  /* 0x0000000e26187981 */ /* 0x000ea8000c1e1b00 */
[----:B------:R-:W3:Y:S08]  /*2400*/  LDG.E.64 R26, desc[UR14][R36.64] ;  /* 0x0000000e241a7981 */ /* 0x000ef0000c1e1b00 */
[----:B------:R-:W-:-:S06]  /*2410*/  @!P1 LEA R48, R20, UR12, 0x3 ;  /* 0x0000000c14309c11 */ /* 0x000fcc000f8e18ff */
[----:B------:R-:W5:Y:S02]  /*2420*/  @!P1 LDL.64 R48, [R48] ;  /* 0x0000000030309983 */ /* 0x000f640000100a00 */
[-C--:B-----5:R-:W-:Y:S01]  /*2430*/  DFMA R14, R16, R18.reuse, R14 ;  /* 0x00000012100e722b */ /* 0x0a0fe2000000000e */
[----:B------:R-:W-:Y:S01]  /*2440*/  BSSY.RECONVERGENT B3, `(.L_x_27) ;  /* 0x0000127000037945 */ /* 0x000fe20003800200 */
[----:B------:R-:W-:Y:S01]  /*2450*/  @!P1 VIADD R20, R20, 0x1 ;  /* 0x0000000114149836 */ /* 0x000fe20000000000 */
[-C--:B--2---:R-:W-:Y:S02]  /*2460*/  DMUL R16, R24, R18.reuse ;  /* 0x0000001218107228 */ /* 0x084fe40000000000 */
[----:B---3--:R-:W-:Y:S01]  /*2470*/  DMUL R18, R26, R18 ;  /* 0x000000121a127228 */ /* 0x008fe20000000000 */
[----:B------:R-:W-:Y:S10]  /*2480*/  @!P1 BRA `(.L_x_28) ;  /* 0x0000001000889947 */ /* 0x000ff40003800000 */
[----:B------:R-:W0:Y:S01]  /*2490*/  MUFU.RSQ64H R21, +INF ;  /* 0x7ff0000000157908 */ /* 0x000e220000001c00 */
[----:B------:R-:W-:Y:S01]  /*24a0*/  IMAD.MOV.U32 R20, RZ, RZ, 0x7ca00000 ;  /* 0x7ca00000ff147424 */ /* 0x000fe200078e00ff */
[----:B------:R-:W-:Y:S01]  /*24b0*/  DSETP.NEU.AND P3, PT, |R4|, +INF , PT ;  /* 0x7ff000000400742a */ /* 0x000fe20003f6d200 */
[----:B------:R-:W-:Y:S01]  /*24c0*/  IMAD.MOV.U32 R26, RZ, RZ, 0x0 ;  /* 0x00000000ff1a7424 */ /* 0x000fe200078e00ff */
[----:B------:R-:W-:Y:S01]  /*24d0*/  MOV R34, 0x25d0 ;  /* 0x000025d000227802 */ /* 0x000fe20000000f00 */
[----:B------:R-:W-:Y:S02]  /*24e0*/  IMAD.MOV.U32 R27, RZ, RZ, 0x7ff00000 ;  /* 0x7ff00000ff1b7424 */ /* 0x000fe400078e00ff */
[----:B------:R-:W-:Y:S02]  /*24f0*/  IMAD.MOV.U32 R30, RZ, RZ, RZ ;  /* 0x000000ffff1e7224 */ /* 0x000fe400078e00ff */
[----:B------:R-:W-:Y:S02]  /*2500*/  IMAD.MOV.U32 R31, RZ, RZ, 0x7ff00000 ;  /* 0x7ff00000ff1f7424 */ /* 0x000fe400078e00ff */
[----:B------:R-:W-:Y:S01]  /*2510*/  IMAD.MOV.U32 R48, RZ, RZ, 0x7ca00000 ;  /* 0x7ca00000ff307424 */ /* 0x000fe200078e00ff */
[----:B0-----:R-:W-:-:S08]  /*2520*/  DMUL R24, R20, R20 ;  /* 0x0000001414187228 */ /* 0x001fd00000000000 */
[----:B------:R-:W-:Y:S01]  /*2530*/  DFMA R24, -R24, R26, 1 ;  /* 0x3ff000001818742b */ /* 0x000fe2000000011a */
[----:B------:R-:W-:-:S07]  /*2540*/  IMAD.MOV.U32 R27, RZ, RZ, 0x3fd80000 ;  /* 0x3fd80000ff1b7424 */ /* 0x000fce00078e00ff */
[----:B------:R-:W-:Y:S02]  /*2550*/  DFMA R26, R24, R26, 0.5 ;  /* 0x3fe00000181a742b */ /* 0x000fe4000000001a */
[----:B------:R-:W-:-:S08]  /*2560*/  DMUL R24, R20, R24 ;  /* 0x0000001814187228 */ /* 0x000fd00000000000 */
[----:B------:R-:W-:-:S08]  /*2570*/  DFMA R24, R26, R24, R20 ;  /* 0x000000181a18722b */ /* 0x000fd00000000014 */
[----:B------:R-:W-:Y:S02]  /*2580*/  DMUL R20, R24, +INF ;  /* 0x7ff0000018147828 */ /* 0x000fe40000000000 */
[----:B------:R-:W-:-:S06]  /*2590*/  VIADD R25, R25, 0xfff00000 ;  /* 0xfff0000019197836 */ /* 0x000fcc0000000000 */
[----:B------:R-:W-:Y:S02]  /*25a0*/  DFMA R28, R20, -R20, +INF ;  /* 0x7ff00000141c742b */ /* 0x000fe40000000814 */
[----:B------:R-:W-:-:S09]  /*25b0*/  IMAD.MOV.U32 R26, RZ, RZ, R20 ;  /* 0x000000ffff1a7224 */ /* 0x000fd200078e0014 */
[----:B------:R-:W-:Y:S05]  /*25c0*/  CALL.REL.NOINC `($__internal_1_$__cuda_sm20_dsqrt_rn_f64_mediumpath_v1) ;  /* 0x0000002400087944 */ /* 0x000fea0003c00000 */
[----:B------:R-:W-:Y:S01]  /*25d0*/  IMAD.U32 R48, RZ, RZ, UR6 ;  /* 0x00000006ff307e24 */ /* 0x000fe2000f8e00ff */
[----:B------:R-:W-:Y:S01]  /*25e0*/  MOV R50, 0x1 ;  /* 0x0000000100327802 */ /* 0x000fe20000000f00 */
[----:B------:R-:W-:Y:S02]  /*25f0*/  IMAD.U32 R49, RZ, RZ, UR7 ;  /* 0x00000007ff317e24 */ /* 0x000fe4000f8e00ff */
[----:B------:R-:W-:Y:S02]  /*2600*/  IMAD.MOV.U32 R20, RZ, RZ, R24 ;  /* 0x000000ffff147224 */ /* 0x000fe400078e0018 */
        /* <DEDUP_REMOVED lines=13> */
.L_x_31:
[----:B------:R-:W-:Y:S02]  /*26e0*/  IMAD.MOV.U32 R48, RZ, RZ, R52 ;  /* 0x000000ffff307224 */ /* 0x000fe400078e0034 */
[----:B------:R-:W-:-:S07]  /*26f0*/  IMAD.MOV.U32 R49, RZ, RZ, R53 ;  /* 0x000000ffff317224 */ /* 0x000fce00078e0035 */
.L_x_30:
[----:B------:R-:W-:-:S07]  /*2700*/  IADD3 R50, PT, PT, R50, 0x1, RZ ;  /* 0x0000000132327810 */ /* 0x000fce0007ffe0ff */
.L_x_29:
[----:B------:R-:W-:-:S05]  /*2710*/  IMAD.SHL.U32 R24, R50, 0x40, RZ ;  /* 0x0000004032187824 */ /* 0x000fca00078e00ff */
[----:B------:R-:W-:-:S04]  /*2720*/  LOP3.LUT R24, R24, 0x40, RZ, 0xc0, !PT ;  /* 0x0000004018187812 */ /* 0x000fc800078ec0ff */
[----:B------:R-:W-:-:S05]  /*2730*/  IADD3 R54, P1, PT, R24, UR22, RZ ;  /* 0x0000001618367c10 */ /* 0x000fca000ff3e0ff */
[----:B------:R-:W-:-:S05]  /*2740*/  IMAD.X R55, RZ, RZ, UR23, P1 ;  /* 0x00000017ff377e24 */ /* 0x000fca00088e06ff */
[----:B------:R-:W2:Y:S04]  /*2750*/  LDG.E.128.CONSTANT R24, desc[UR14][R54.64] ;  /* 0x0000000e36187981 */ /* 0x000ea8000c1e9d00 */
[----:B------:R-:W3:Y:S04]  /*2760*/  LDG.E.128.CONSTANT R28, desc[UR14][R54.64+0x10] ;  /* 0x0000100e361c7981 */ /* 0x000ee8000c1e9d00 */
[----:B------:R-:W4:Y:S01]  /*2770*/  LDG.E.128.CONSTANT R32, desc[UR14][R54.64+0x20] ;  /* 0x0000200e36207981 */ /* 0x000f22000c1e9d00 */
[----:B------:R-:W-:Y:S01]  /*2780*/  LOP3.LUT R51, R50, 0x1, RZ, 0xc0, !PT ;  /* 0x0000000132337812 */ /* 0x000fe200078ec0ff */
[----:B------:R-:W-:Y:S01]  /*2790*/  IMAD.MOV.U32 R56, RZ, RZ, 0x20fd8164 ;  /* 0x20fd8164ff387424 */ /* 0x000fe200078e00ff */
[----:B------:R-:W-:-:S02]  /*27a0*/  DMUL R52, R48, R48 ;  /* 0x0000003030347228 */ /* 0x000fc40000000000 */
[----:B------:R-:W-:Y:S01]  /*27b0*/  ISETP.NE.U32.AND P1, PT, R51, 0x1, PT ;  /* 0x000000013300780c */ /* 0x000fe20003f25070 */
[----:B------:R-:W-:-:S03]  /*27c0*/  IMAD.MOV.U32 R51, RZ, RZ, 0x3da8ff83 ;  /* 0x3da8ff83ff337424 */ /* 0x000fc600078e00ff */
[----:B------:R-:W-:Y:S02]  /*27d0*/  FSEL R56, R56, -8.06006814911005101289e+34, !P1 ;  /* 0xf9785eba38387808 */ /* 0x000fe40004800000 */
[----:B------:R-:W-:-:S06]  /*27e0*/  FSEL R57, -R51, 0.11223486810922622681, !P1 ;  /* 0x3de5db6533397808 */ /* 0x000fcc0004800100 */
[----:B--2---:R-:W-:-:S08]  /*27f0*/  DFMA R24, R52, R56, R24 ;  /* 0x000000383418722b */ /* 0x004fd00000000018 */
[----:B------:R-:W-:-:S08]  /*2800*/  DFMA R24, R52, R24, R26 ;  /* 0x000000183418722b */ /* 0x000fd0000000001a */
[----:B---3--:R-:W-:-:S08]  /*2810*/  DFMA R24, R52, R24, R28 ;  /* 0x000000183418722b */ /* 0x008fd0000000001c */
[----:B------:R-:W-:-:S08]  /*2820*/  DFMA R24, R52, R24, R30 ;  /* 0x000000183418722b */ /* 0x000fd0000000001e */
[----:B----4-:R-:W-:-:S08]  /*2830*/  DFMA R24, R52, R24, R32 ;  /* 0x000000183418722b */ /* 0x010fd00000000020 */
[----:B------:R-:W-:-:S08]  /*2840*/  DFMA R24, R52, R24, R34 ;  /* 0x000000183418722b */ /* 0x000fd00000000022 */
[----:B------:R-:W-:Y:S02]  /*2850*/  DFMA R48, R24, R48, R48 ;  /* 0x000000301830722b */ /* 0x000fe40000000030 */
[----:B------:R-:W-:Y:S01]  /*2860*/  DFMA R24, R52, R24, 1 ;  /* 0x3ff000003418742b */ /* 0x000fe20000000018 */
[----:B------:R-:W-:Y:S02]  /*2870*/  IMAD.U32 R52, RZ, RZ, UR10 ;  /* 0x0000000aff347e24 */ /* 0x000fe4000f8e00ff */
[----:B------:R-:W-:-:S07]  /*2880*/  IMAD.U32 R53, RZ, RZ, UR11 ;  /* 0x0000000bff357e24 */ /* 0x000fce000f8e00ff */
[----:B------:R-:W-:Y:S02]  /*2890*/  FSEL R26, R24, R48, !P1 ;  /* 0x00000030181a7208 */ /* 0x000fe40004800000 */
[----:B------:R-:W-:Y:S02]  /*28a0*/  FSEL R27, R25, R49, !P1 ;  /* 0x00000031191b7208 */ /* 0x000fe40004800000 */
[----:B------:R-:W-:Y:S01]  /*28b0*/  LOP3.LUT P1, RZ, R50, 0x2, RZ, 0xc0, !PT ;  /* 0x0000000232ff7812 */ /* 0x000fe2000782c0ff */
[----:B------:R-:W-:-:S03]  /*28c0*/  IMAD.U32 R50, RZ, RZ, UR4 ;  /* 0x00000004ff327e24 */ /* 0x000fc6000f8e00ff */
[----:B------:R-:W-:-:S10]  /*28d0*/  DADD R24, RZ, -R26 ;  /* 0x00000000ff187229 */ /* 0x000fd4000000081a */
[----:B------:R-:W-:Y:S02]  /*28e0*/  FSEL R48, R26, R24, !P1 ;  /* 0x000000181a307208 */ /* 0x000fe40004800000 */
[----:B------:R-:W-:-:S06]  /*28f0*/  FSEL R49, R27, R25, !P1 ;  /* 0x000000191b317208 */ /* 0x000fcc0004800000 */
[----:B------:R-:W-:-:S07]  /*2900*/  DMUL R48, R20, R48 ;  /* 0x0000003014307228 */ /* 0x000fce0000000000 */
[----:B------:R0:W-:Y:S01]  /*2910*/  STL.64 [R1], R48 ;  /* 0x0000003001007387 */ /* 0x0001e20000100a00 */
[----:B------:R-:W-:Y:S05]  /*2920*/  @P0 BRA `(.L_x_32) ;  /* 0x0000000000180947 */ /* 0x000fea0003800000 */
[----:B------:R-:W-:Y:S01]  /*2930*/  BSSY.RECONVERGENT B4, `(.L_x_32) ;  /* 0x0000005000047945 */ /* 0x000fe20003800200 */
[----:B------:R-:W-:Y:S01]  /*2940*/  IMAD.MOV.U32 R52, RZ, RZ, R4 ;  /* 0x000000ffff347224 */ /* 0x000fe200078e0004 */
[----:B------:R-:W-:Y:S01]  /*2950*/  MOV R24, 0x2980 ;  /* 0x0000298000187802 */ /* 0x000fe20000000f00 */
[----:B------:R-:W-:-:S07]  /*2960*/  IMAD.MOV.U32 R25, RZ, RZ, R5 ;  /* 0x000000ffff197224 */ /* 0x000fce00078e0005 */
[----:B0-----:R-:W-:Y:S05]  /*2970*/  CALL.REL.NOINC `($_Z13GetCollisionsdddddddddPdS_S_S_S_S_S_S_S_S_S_S_S_S_S_S_S_Px$__internal_trig_reduction_slowpathd) ;  /* 0x0000002c00647944 */ /* 0x001fea0003c00000 */
[----:B------:R-:W-:Y:S05]  /*2980*/  BSYNC.RECONVERGENT B4 ;  /* 0x0000000000047941 */ /* 0x000fea0003800200 */
.L_x_32:
        /* <DEDUP_REMOVED lines=8> */
[----:B------:R-:W-:Y:S01]  /*2a10*/  DMUL R54, R52, R52 ;  /* 0x0000003434367228 */ /* 0x000fe20000000000 */
[----:B------:R-:W-:-:S02]  /*2a20*/  MOV R58, 0x20fd8164 ;  /* 0x20fd8164003a7802 */ /* 0x000fc40000000f00 */
[----:B------:R-:W-:Y:S01]  /*2a30*/  ISETP.NE.U32.AND P1, PT, R51, 0x1, PT ;  /* 0x000000013300780c */ /* 0x000fe20003f25070 */
[----:B------:R-:W-:-:S03]  /*2a40*/  IMAD.MOV.U32 R51, RZ, RZ, 0x3da8ff83 ;  /* 0x3da8ff83ff337424 */ /* 0x000fc600078e00ff */
[----:B------:R-:W-:Y:S02]  /*2a50*/  FSEL R58, R58, -8.06006814911005101289e+34, !P1 ;  /* 0xf9785eba3a3a7808 */ /* 0x000fe40004800000 */
[----:B------:R-:W-:Y:S01]  /*2a60*/  FSEL R59, -R51, 0.11223486810922622681, !P1 ;  /* 0x3de5db65333b7808 */ /* 0x000fe20004800100 */
[----:B------:R-:W-:-:S05]  /*2a70*/  IMAD.U32 R51, RZ, RZ, UR7 ;  /* 0x00000007ff337e24 */ /* 0x000fca000f8e00ff */
[----:B--2---:R-:W-:-:S08]  /*2a80*/  DFMA R24, R54, R58, R24 ;  /* 0x0000003a3618722b */ /* 0x004fd00000000018 */
[----:B------:R-:W-:-:S08]  /*2a90*/  DFMA R24, R54, R24, R26 ;  /* 0x000000183618722b */ /* 0x000fd0000000001a */
[----:B---3--:R-:W-:-:S08]  /*2aa0*/  DFMA R24, R54, R24, R28 ;  /* 0x000000183618722b */ /* 0x008fd0000000001c */
[----:B------:R-:W-:-:S08]  /*2ab0*/  DFMA R24, R54, R24, R30 ;  /* 0x000000183618722b */ /* 0x000fd0000000001e */
[----:B----4-:R-:W-:-:S08]  /*2ac0*/  DFMA R24, R54, R24, R32 ;  /* 0x000000183618722b */ /* 0x010fd00000000020 */
[----:B------:R-:W-:-:S08]  /*2ad0*/  DFMA R24, R54, R24, R34 ;  /* 0x000000183618722b */ /* 0x000fd00000000022 */
[----:B------:R-:W-:Y:S02]  /*2ae0*/  DFMA R52, R24, R52, R52 ;  /* 0x000000341834722b */ /* 0x000fe40000000034 */
[----:B------:R-:W-:-:S10]  /*2af0*/  DFMA R24, R54, R24, 1 ;  /* 0x3ff000003618742b */ /* 0x000fd40000000018 */
[----:B------:R-:W-:Y:S01]  /*2b00*/  FSEL R26, R24, R52, !P1 ;  /* 0x00000034181a7208 */ /* 0x000fe20004800000 */
[----:B------:R-:W-:Y:S01]  /*2b10*/  IMAD.MOV.U32 R52, RZ, RZ, 0x1 ;  /* 0x00000001ff347424 */ /* 0x000fe200078e00ff */
[----:B------:R-:W-:Y:S02]  /*2b20*/  FSEL R27, R25, R53, !P1 ;  /* 0x00000035191b7208 */ /* 0x000fe40004800000 */
[----:B------:R-:W-:Y:S01]  /*2b30*/  LOP3.LUT P1, RZ, R50, 0x2, RZ, 0xc0, !PT ;  /* 0x0000000232ff7812 */ /* 0x000fe2000782c0ff */
[----:B------:R-:W-:-:S03]  /*2b40*/  IMAD.U32 R50, RZ, RZ, UR6 ;  /* 0x00000006ff327e24 */ /* 0x000fc6000f8e00ff */
[----:B------:R-:W-:-:S10]  /*2b50*/  DADD R24, RZ, -R26 ;  /* 0x00000000ff187229 */ /* 0x000fd4000000081a */
[----:B------:R-:W-:Y:S02]  /*2b60*/  FSEL R24, R26, R24, !P1 ;  /* 0x000000181a187208 */ /* 0x000fe40004800000 */
[----:B------:R-:W-:-:S06]  /*2b70*/  FSEL R25, R27, R25, !P1 ;  /* 0x000000191b197208 */ /* 0x000fcc0004800000 */
[----:B------:R-:W-:-:S07]  /*2b80*/  DMUL R24, R20, R24 ;  /* 0x0000001814187228 */ /* 0x000fce0000000000 */
[----:B------:R1:W-:Y:S01]  /*2b90*/  STL.64 [R1+0x8], R24 ;  /* 0x0000081801007387 */ /* 0x0003e20000100a00 */
[----:B------:R-:W-:Y:S05]  /*2ba0*/  @!P3 BRA `(.L_x_33) ;  /* 0x00000000003cb947 */ /* 0x000fea0003800000 */
[----:B------:R-:W-:Y:S01]  /*2bb0*/  DSETP.GE.AND P1, PT, |R4|, 2.14748364800000000000e+09, PT ;  /* 0x41e000000400742a */ /* 0x000fe20003f26200 */
[----:B------:R-:W-:Y:S02]  /*2bc0*/  IMAD.U32 R50, RZ, RZ, UR8 ;  /* 0x00000008ff327e24 */ /* 0x000fe4000f8e00ff */
[----:B------:R-:W-:Y:S02]  /*2bd0*/  IMAD.U32 R51, RZ, RZ, UR9 ;  /* 0x00000009ff337e24 */ /* 0x000fe4000f8e00ff */
[----:B-1----:R-:W-:-:S09]  /*2be0*/  IMAD.U32 R24, RZ, RZ, UR5 ;  /* 0x00000005ff187e24 */ /* 0x002fd2000f8e00ff */
[----:B------:R-:W-:Y:S05]  /*2bf0*/  @!P1 BRA `(.L_x_34) ;  /* 0x0000000000249947 */ /* 0x000fea0003800000 */
[----:B------:R-:W-:Y:S01]  /*2c00*/  BSSY.RECONVERGENT B4, `(.L_x_35) ;  /* 0x0000005000047945 */ /* 0x000fe20003800200 */
[----:B------:R-:W-:Y:S01]  /*2c10*/  IMAD.MOV.U32 R52, RZ, RZ, R4 ;  /* 0x000000ffff347224 */ /* 0x000fe200078e0004 */
[----:B------:R-:W-:Y:S01]  /*2c20*/  MOV R24, 0x2c50 ;  /* 0x00002c5000187802 */ /* 0x000fe20000000f00 */
[----:B------:R-:W-:-:S07]  /*2c30*/  IMAD.MOV.U32 R25, RZ, RZ, R5 ;  /* 0x000000ffff197224 */ /* 0x000fce00078e0005 */
[----:B0-----:R-:W-:Y:S05]  /*2c40*/  CALL.REL.NOINC `($_Z13GetCollisionsdddddddddPdS_S_S_S_S_S_S_S_S_S_S_S_S_S_S_S_Px$__internal_trig_reduction_slowpathd) ;  /* 0x0000002800b07944 */ /* 0x001fea0003c00000 */
[----:B------:R-:W-:Y:S05]  /*2c50*/  BSYNC.RECONVERGENT B4 ;  /* 0x0000000000047941 */ /* 0x000fea0003800200 */
.L_x_35:
[----:B------:R-:W-:Y:S01]  /*2c60*/  IMAD.MOV.U32 R24, RZ, RZ, R50 ;  /* 0x000000ffff187224 */ /* 0x000fe200078e0032 */
[----:B------:R-:W-:Y:S01]  /*2c70*/  MOV R51, R53 ;  /* 0x0000003500337202 */ /* 0x000fe20000000f00 */
[----:B------:R-:W-:-:S07]  /*2c80*/  IMAD.MOV.U32 R50, RZ, RZ, R52 ;  /* 0x000000ffff327224 */ /* 0x000fce00078e0034 */
.L_x_34:
[----:B------:R-:W-:-:S07]  /*2c90*/  VIADD R52, R24, 0x1 ;  /* 0x0000000118347836 */ /* 0x000fce0000000000 */
.L_x_33:
[----:B-1----:R-:W-:-:S05]  /*2ca0*/  IMAD.SHL.U32 R24, R52, 0x40, RZ ;  /* 0x0000004034187824 */ /* 0x002fca00078e00ff */
        /* <DEDUP_REMOVED lines=23> */
[----:B------:R-:W-:Y:S01]  /*2e20*/  IMAD.U32 R50, RZ, RZ, UR4 ;  /* 0x00000004ff327e24 */ /* 0x000fe2000f8e00ff */
        /* <DEDUP_REMOVED lines=8> */
[----:B------:R-:W-:Y:S05]  /*2eb0*/  @P0 BRA `(.L_x_36) ;  /* 0x0000000000180947 */ /* 0x000fea0003800000 */
[----:B------:R-:W-:Y:S01]  /*2ec0*/  BSSY.RECONVERGENT B4, `(.L_x_36) ;  /* 0x0000005000047945 */ /* 0x000fe20003800200 */
[----:B------:R-:W-:Y:S01]  /*2ed0*/  IMAD.MOV.U32 R52, RZ, RZ, R4 ;  /* 0x000000ffff347224 */ /* 0x000fe200078e0004 */
[----:B-1----:R-:W-:Y:S01]  /*2ee0*/  MOV R24, 0x2f10 ;  /* 0x00002f1000187802 */ /* 0x002fe20000000f00 */
[----:B------:R-:W-:-:S07]  /*2ef0*/  IMAD.MOV.U32 R25, RZ, RZ, R5 ;  /* 0x000000ffff197224 */ /* 0x000fce00078e0005 */
[----:B0-----:R-:W-:Y:S05]  /*2f00*/  CALL.REL.NOINC `($_Z13GetCollisionsdddddddddPdS_S_S_S_S_S_S_S_S_S_S_S_S_S_S_S_Px$__internal_trig_reduction_slowpathd) ;  /* 0x0000002800007944 */ /* 0x001fea0003c00000 */
[----:B------:R-:W-:Y:S05]  /*2f10*/  BSYNC.RECONVERGENT B4 ;  /* 0x0000000000047941 */ /* 0x000fea0003800200 */
.L_x_36:
[----:B-1----:R-:W-:-:S05]  /*2f20*/  IMAD.SHL.U32 R24, R50, 0x40, RZ ;  /* 0x0000004032187824 */ /* 0x002fca00078e00ff */
[----:B------:R-:W-:-:S04]  /*2f30*/  LOP3.LUT R24, R24, 0x40, RZ, 0xc0, !PT ;  /* 0x0000004018187812 */ /* 0x000fc800078ec0ff */
[----:B------:R-:W-:-:S04]  /*2f40*/  IADD3 R56, P1, PT, R24, UR22, RZ ;  /* 0x0000001618387c10 */ /* 0x000fc8000ff3e0ff */
[----:B------:R-:W-:-:S05]  /*2f50*/  IADD3.X R57, PT, PT, RZ, UR23, RZ, P1, !PT ;  /* 0x00000017ff397c10 */ /* 0x000fca0008ffe4ff */
        /* <DEDUP_REMOVED lines=26> */
[----:B------:R-:W-:Y:S01]  /*3100*/  FSEL R25, R27, R25, !P1 ;  /* 0x000000191b197208 */ /* 0x000fe20004800000 */
[----:B------:R-:W-:-:S05]  /*3110*/  DSETP.NEU.AND P1, PT, |R4|, +INF , PT ;  /* 0x7ff000000400742a */ /* 0x000fca0003f2d200 */
[----:B------:R-:W-:-:S07]  /*3120*/  DMUL R24, R20, R24 ;  /* 0x0000001814187228 */ /* 0x000fce0000000000 */
[----:B------:R1:W-:Y:S02]  /*3130*/  STL.64 [R1+0x18], R24 ;  /* 0x0000181801007387 */ /* 0x0003e40000100a00 */
        /* <DEDUP_REMOVED lines=12> */
.L_x_39:
[----:B------:R-:W-:Y:S01]  /*3200*/  IMAD.MOV.U32 R24, RZ, RZ, R50 ;  /* 0x000000ffff187224 */ /* 0x000fe200078e0032 */
[----:B------:R-:W-:Y:S01]  /*3210*/  MOV R50, R52 ;  /* 0x0000003400327202 */ /* 0x000fe20000000f00 */
[----:B------:R-:W-:-:S07]  /*3220*/  IMAD.MOV.U32 R51, RZ, RZ, R53 ;  /* 0x000000ffff337224 */ /* 0x000fce00078e0035 */
.L_x_38:
[----:B------:R-:W-:-:S07]  /*3230*/  VIADD R52, R24, 0x1 ;  /* 0x0000000118347836 */ /* 0x000fce0000000000 */
.L_x_37:
        /* <DEDUP_REMOVED lines=40> */
.L_x_40:
[----:B-1----:R-:W-:-:S04]  /*34c0*/  SHF.L.U32 R24, R50, 0x6, RZ ;  /* 0x0000000632187819 */ /* 0x002fc800000006ff */
        /* <DEDUP_REMOVED lines=21> */
[----:B------:R-:W-:Y:S02]  /*3620*/  FSEL R26, R24, R52, !P1 ;  /* 0x00000034181a7208 */ /* 0x000fe40004800000 */
[----:B------:R-:W-:Y:S02]  /*3630*/  FSEL R27, R25, R53, !P1 ;  /* 0x00000035191b7208 */ /* 0x000fe40004800000 */
[----:B------:R-:W-:-:S04]  /*3640*/  LOP3.LUT P1, RZ, R50, 0x2, RZ, 0xc0, !PT ;  /* 0x0000000232ff7812 */ /* 0x000fc8000782c0ff */
[----:B------:R-:W-:-:S10]  /*3650*/  DADD R24, RZ, -R26 ;  /* 0x00000000ff187229 */ /* 0x000fd4000000081a */
[----:B------:R-:W-:Y:S02]  /*3660*/  FSEL R24, R26, R24, !P1 ;  /* 0x000000181a187208 */ /* 0x000fe40004800000 */
[----:B------:R-:W-:-:S06]  /*3670*/  FSEL R25, R27, R25, !P1 ;  /* 0x000000191b197208 */ /* 0x000fcc0004800000 */
[----:B------:R-:W-:Y:S01]  /*3680*/  DMUL R24, R20, R24 ;  /* 0x0000001814187228 */ /* 0x000fe20000000000 */
[----:B------:R-:W-:-:S06]  /*3690*/  IMAD.MOV.U32 R20, RZ, RZ, 0x1 ;  /* 0x00000001ff147424 */ /* 0x000fcc00078e00ff */
[----:B------:R1:W-:Y:S04]  /*36a0*/  STL.64 [R1+0x28], R24 ;  /* 0x0000281801007387 */ /* 0x0003e80000100a00 */
.L_x_28:
[----:B------:R-:W-:Y:S05]  /*36b0*/  BSYNC.RECONVERGENT B3 ;  /* 0x0000000000037941 */ /* 0x000fea0003800200 */
.L_x_27:
[----:B-1----:R-:W1:Y:S01]  /*36c0*/  LDC.64 R24, c[0x0][0x3c8] ;  /* 0x0000f200ff187b82 */ /* 0x002e620000000a00 */
[----:B------:R-:W-:-:S05]  /*36d0*/  LEA R21, R20, UR12, 0x3 ;  /* 0x0000000c14157c11 */ /* 0x000fca000f8e18ff */
[----:B------:R-:W2:Y:S02]  /*36e0*/  LDL.64 R30, [R21] ;  /* 0x00000000151e7983 */ /* 0x000ea40000100a00 */
[----:B------:R-:W3:Y:S02]  /*36f0*/  LDC.64 R34, c[0x0][0x408] ;  /* 0x00010200ff227b82 */ /* 0x000ee40000000a00 */
[----:B------:R-:W4:Y:S04]  /*3700*/  LDL.64 R32, [R21+0x8] ;  /* 0x0000080015207983 */ /* 0x000f280000100a00 */
[----:B-1----:R-:W5:Y:S02]  /*3710*/  LDG.E.64 R26, desc[UR14][R24.64] ;  /* 0x0000000e181a7981 */ /* 0x002f64000c1e1b00 */
[----:B-----5:R-:W-:Y:S01]  /*3720*/  DMUL R26, R26, R48 ;  /* 0x000000301a1a7228 */ /* 0x020fe20000000000 */
[----:B0-----:R-:W0:Y:S06]  /*3730*/  LDC.64 R48, c[0x0][0x418] ;  /* 0x00010600ff307b82 */ /* 0x001e2c0000000a00 */
[----:B------:R1:W-:Y:S04]  /*3740*/  STG.E.64 desc[UR14][R22.64], R26 ;  /* 0x0000001a16007986 */ /* 0x0003e8000c101b0e */
[----:B------:R-:W2:Y:S02]  /*3750*/  LDG.E.64 R28, desc[UR14][R24.64] ;  /* 0x0000000e181c7981 */ /* 0x000ea4000c1e1b00 */
[----:B--2---:R-:W-:-:S07]  /*3760*/  DMUL R28, R28, R30 ;  /* 0x0000001e1c1c7228 */ /* 0x004fce0000000000 */
[----:B------:R2:W-:Y:S04]  /*3770*/  STG.E.64 desc[UR14][R6.64], R28 ;  /* 0x0000001c06007986 */ /* 0x0005e8000c101b0e */
[----:B------:R0:W4:Y:S01]  /*3780*/  LDG.E.64 R30, desc[UR14][R24.64] ;  /* 0x0000000e181e7981 */ /* 0x000122000c1e1b00 */
[----:B------:R-:W-:Y:S02]  /*3790*/  DMUL R16, R16, UR20 ;  /* 0x0000001410107c28 */ /* 0x000fe40008000000 */
[----:B------:R-:W-:Y:S02]  /*37a0*/  DMUL R18, R18, UR20 ;  /* 0x0000001412127c28 */ /* 0x000fe40008000000 */
[----:B------:R-:W-:-:S04]  /*37b0*/  DMUL R14, R14, UR20 ;  /* 0x000000140e0e7c28 */ /* 0x000fc80008000000 */
[-C--:B------:R-:W-:Y:S02]  /*37c0*/  DMUL R16, R16, R12.reuse ;  /* 0x0000000c10107228 */ /* 0x080fe40000000000 */
[-C--:B-1----:R-:W-:Y:S02]  /*37d0*/  DMUL R26, R18, R12.reuse ;  /* 0x0000000c121a7228 */ /* 0x082fe40000000000 */
[----:B------:R-:W-:Y:S01]  /*37e0*/  DMUL R56, R14, R12 ;  /* 0x0000000c0e387228 */ /* 0x000fe20000000000 */
[----:B---3--:R-:W-:-:S04]  /*37f0*/  IMAD.WIDE R18, R0, 0x8, R34 ;  /* 0x0000000800127825 */ /* 0x008fc800078e0222 */
[----:B0-----:R-:W-:Y:S01]  /*3800*/  IMAD.WIDE R24, R0, 0x8, R48 ;  /* 0x0000000800187825 */ /* 0x001fe200078e0230 */
[----:B----4-:R-:W-:-:S07]  /*3810*/  DMUL R30, R30, R32 ;  /* 0x000000201e1e7228 */ /* 0x010fce0000000000 */
[----:B------:R2:W-:Y:S04]  /*3820*/  STG.E.64 desc[UR14][R8.64], R30 ;  /* 0x0000001e08007986 */ /* 0x0005e8000c101b0e */
[----:B------:R2:W-:Y:S04]  /*3830*/  STG.E.64 desc[UR14][R18.64], R16 ;  /* 0x0000001012007986 */ /* 0x0005e8000c101b0e */
[----:B------:R2:W-:Y:S04]  /*3840*/  STG.E.64 desc[UR14][R10.64], R26 ;  /* 0x0000001a0a007986 */ /* 0x0005e8000c101b0e */
[----:B------:R2:W-:Y:S04]  /*3850*/  STG.E.64 desc[UR14][R24.64], R56 ;  /* 0x0000003818007986 */ /* 0x0005e8000c101b0e */
[----:B------:R-:W3:Y:S04]  /*3860*/  LDG.E.64 R14, desc[UR14][R18.64] ;  /* 0x0000000e120e7981 */ /* 0x000ee8000c1e1b00 */
[----:B------:R-:W3:Y:S01]  /*3870*/  LDG.E.64 R12, desc[UR14][R22.64] ;  /* 0x0000000e160c7981 */ /* 0x000ee2000c1e1b00 */
[----:B------:R-:W-:Y:S01]  /*3880*/  BSSY.RECONVERGENT B1, `(.L_x_41) ;  /* 0x0000006000017945 */ /* 0x000fe20003800200 */
[----:B---3--:R-:W-:-:S08]  /*3890*/  DADD R14, R14, -R12 ;  /* 0x000000000e0e7229 */ /* 0x008fd0000000080c */
[----:B------:R-:W-:-:S10]  /*38a0*/  DADD R12, -RZ, |R14| ;  /* 0x00000000ff0c7229 */ /* 0x000fd4000000050e */
[----:B------:R-:W-:Y:S01]  /*38b0*/  IMAD.MOV.U32 R52, RZ, RZ, R12 ;  /* 0x000000ffff347224 */ /* 0x000fe200078e000c */
[----:B--2---:R-:W-:-:S07]  /*38c0*/  MOV R12, 0x38e0 ;  /* 0x000038e0000c7802 */ /* 0x004fce0000000f00 */
[----:B------:R-:W-:Y:S05]  /*38d0*/  CALL.REL.NOINC `($_Z13GetCollisionsdddddddddPdS_S_S_S_S_S_S_S_S_S_S_S_S_S_S_S_Px$__internal_accurate_pow) ;  /* 0x0000001000e47944 */ /* 0x000fea0003c00000 */
[----:B------:R-:W-:Y:S05]  /*38e0*/  BSYNC.RECONVERGENT B1 ;  /* 0x0000000000017941 */ /* 0x000fea0003800200 */
.L_x_41:
[----:B------:R-:W2:Y:S04]  /*38f0*/  LDG.E.64 R16, desc[UR14][R10.64] ;  /* 0x0000000e0a107981 */ /* 0x000ea8000c1e1b00 */
[----:B------:R-:W2:Y:S01]  /*3900*/  LDG.E.64 R26, desc[UR14][R6.64] ;  /* 0x0000000e061a7981 */ /* 0x000ea2000c1e1b00 */
[C---:B------:R-:W-:Y:S01]  /*3910*/  DADD R24, R14.reuse, 2 ;  /* 0x400000000e187429 */ /* 0x040fe20000000000 */
[----:B------:R-:W-:Y:S01]  /*3920*/  BSSY.RECONVERGENT B1, `(.L_x_42) ;  /* 0x0000011000017945 */ /* 0x000fe20003800200 */
[C---:B------:R-:W-:Y:S02]  /*3930*/  DSETP.NEU.AND P1, PT, R14.reuse, RZ, PT ;  /* 0x000000ff0e00722a */ /* 0x040fe40003f2d000 */
[----:B------:R-:W-:-:S04]  /*3940*/  DSETP.NEU.AND P3, PT, R14, 1, PT ;  /* 0x3ff000000e00742a */ /* 0x000fc80003f6d000 */
[----:B------:R-:W-:Y:S02]  /*3950*/  FSEL R18, R18, RZ, P1 ;  /* 0x000000ff12127208 */ /* 0x000fe40000800000 */
[----:B------:R-:W-:Y:S02]  /*3960*/  LOP3.LUT R12, R25, 0x7ff00000, RZ, 0xc0, !PT ;  /* 0x7ff00000190c7812 */ /* 0x000fe400078ec0ff */
[----:B------:R-:W-:Y:S02]  /*3970*/  FSEL R19, R13, RZ, P1 ;  /* 0x000000ff0d137208 */ /* 0x000fe40000800000 */
[----:B------:R-:W-:Y:S01]  /*3980*/  ISETP.NE.AND P2, PT, R12, 0x7ff00000, PT ;  /* 0x7ff000000c00780c */ /* 0x000fe20003f45270 */
[----:B--2---:R-:W-:-:S08]  /*3990*/  DADD R16, R16, -R26 ;  /* 0x0000000010107229 */ /* 0x004fd0000000081a */
[----:B------:R-:W-:-:S10]  /*39a0*/  DADD R24, -RZ, |R16| ;  /* 0x00000000ff187229 */ /* 0x000fd40000000510 */
[----:B------:R-:W-:Y:S01]  /*39b0*/  IMAD.MOV.U32 R52, RZ, RZ, R24 ;  /* 0x000000ffff347224 */ /* 0x000fe200078e0018 */
[----:B------:R-:W-:Y:S06]  /*39c0*/  @P2 BRA `(.L_x_43) ;  /* 0x0000000000182947 */ /* 0x000fec0003800000 */
[----:B------:R-:W-:-:S14]  /*39d0*/  DSETP.NAN.AND P1, PT, R14, R14, PT ;  /* 0x0000000e0e00722a */ /* 0x000fdc0003f28000 */
[----:B------:R-:W-:Y:S01]  /*39e0*/  @P1 DADD R18, R14, 2 ;  /* 0x400000000e121429 */ /* 0x000fe20000000000 */
[----:B------:R-:W-:Y:S10]  /*39f0*/  @P1 BRA `(.L_x_43) ;  /* 0x00000000000c1947 */ /* 0x000ff40003800000 */
[----:B------:R-:W-:-:S14]  /*3a00*/  DSETP.NEU.AND P1, PT, |R14|, +INF , PT ;  /* 0x7ff000000e00742a */ /* 0x000fdc0003f2d200 */
[----:B------:R-:W-:Y:S02]  /*3a10*/  @!P1 IMAD.MOV.U32 R18, RZ, RZ, 0x0 ;  /* 0x00000000ff129424 */ /* 0x000fe400078e00ff */
[----:B------:R-:W-:-:S07]  /*3a20*/  @!P1 IMAD.MOV.U32 R19, RZ, RZ, 0x7ff00000 ;  /* 0x7ff00000ff139424 */ /* 0x000fce00078e00ff */
.L_x_43:
[----:B------:R-:W-:Y:S05]  /*3a30*/  BSYNC.RECONVERGENT B1 ;  /* 0x0000000000017941 */ /* 0x000fea0003800200 */
.L_x_42:
[----:B------:R-:W-:Y:S01]  /*3a40*/  BSSY.RECONVERGENT B1, `(.L_x_44) ;  /* 0x0000006000017945 */ /* 0x000fe20003800200 */
[----:B------:R-:W-:Y:S01]  /*3a50*/  FSEL R14, R18, RZ, P3 ;  /* 0x000000ff120e7208 */ /* 0x000fe20001800000 */
[----:B------:R-:W-:Y:S01]  /*3a60*/  IMAD.MOV.U32 R13, RZ, RZ, R25 ;  /* 0x000000ffff0d7224 */ /* 0x000fe200078e0019 */
[----:B------:R-:W-:Y:S02]  /*3a70*/  FSEL R15, R19, 1.875, P3 ;  /* 0x3ff00000130f7808 */ /* 0x000fe40001800000 */
[----:B------:R-:W-:-:S07]  /*3a80*/  MOV R12, 0x3aa0 ;  /* 0x00003aa0000c7802 */ /* 0x000fce0000000f00 */
[----:B------:R-:W-:Y:S05]  /*3a90*/  CALL.REL.NOINC `($_Z13GetCollisionsdddddddddPdS_S_S_S_S_S_S_S_S_S_S_S_S_S_S_S_Px$__internal_accurate_pow) ;  /* 0x0000001000747944 */ /* 0x000fea0003c00000 */
[----:B------:R-:W-:Y:S05]  /*3aa0*/  BSYNC.RECONVERGENT B1 ;  /* 0x0000000000017941 */ /* 0x000fea0003800200 */
.L_x_44:
        /* <DEDUP_REMOVED lines=10> */
[----:B------:R-:W-:-:S04]  /*3b50*/  DADD R24, -RZ, |R56| ;  /* 0x00000000ff187229 */ /* 0x000fc80000000538 */
[----:B------:R-:W-:Y:S07]  /*3b60*/  @P2 BRA `(.L_x_46) ;  /* 0x0000000000182947 */ /* 0x000fee0003800000 */
[----:B------:R-:W-:-:S14]  /*3b70*/  DSETP.NAN.AND P1, PT, R16, R16, PT ;  /* 0x000000101000722a */ /* 0x000fdc0003f28000 */
[----:B------:R-:W-:Y:S01]  /*3b80*/  @P1 DADD R18, R16, 2 ;  /* 0x4000000010121429 */ /* 0x000fe20000000000 */
[----:B------:R-:W-:Y:S10]  /*3b90*/  @P1 BRA `(.L_x_46) ;  /* 0x00000000000c1947 */ /* 0x000ff40003800000 */
[----:B------:R-:W-:-:S14]  /*3ba0*/  DSETP.NEU.AND P1, PT, |R16|, +INF , PT ;  /* 0x7ff000001000742a */ /* 0x000fdc0003f2d200 */
[----:B------:R-:W-:Y:S02]  /*3bb0*/  @!P1 IMAD.MOV.U32 R18, RZ, RZ, 0x0 ;  /* 0x00000000ff129424 */ /* 0x000fe400078e00ff */
[----:B------:R-:W-:-:S07]  /*3bc0*/  @!P1 IMAD.MOV.U32 R19, RZ, RZ, 0x7ff00000 ;  /* 0x7ff00000ff139424 */ /* 0x000fce00078e00ff */
.L_x_46:
[----:B------:R-:W-:Y:S05]  /*3bd0*/  BSYNC.RECONVERGENT B1 ;  /* 0x0000000000017941 */ /* 0x000fea0003800200 */
.L_x_45:
[----:B------:R-:W-:Y:S01]  /*3be0*/  FSEL R12, R18, RZ, P3 ;  /* 0x000000ff120c7208 */ /* 0x000fe20001800000 */
[----:B------:R-:W-:Y:S01]  /*3bf0*/  BSSY.RECONVERGENT B1, `(.L_x_47) ;  /* 0x0000007000017945 */ /* 0x000fe20003800200 */
[----:B------:R-:W-:Y:S02]  /*3c00*/  FSEL R13, R19, 1.875, P3 ;  /* 0x3ff00000130d7808 */ /* 0x000fe40001800000 */
[----:B------:R-:W-:-:S04]  /*3c10*/  MOV R52, R24 ;  /* 0x0000001800347202 */ /* 0x000fc80000000f00 */
[----:B------:R-:W-:Y:S01]  /*3c20*/  DADD R14, R14, R12 ;  /* 0x000000000e0e7229 */ /* 0x000fe2000000000c */
[----:B------:R-:W-:Y:S01]  /*3c30*/  IMAD.MOV.U32 R13, RZ, RZ, R25 ;  /* 0x000000ffff0d7224 */ /* 0x000fe200078e0019 */
[----:B------:R-:W-:-:S09]  /*3c40*/  MOV R12, 0x3c60 ;  /* 0x00003c60000c7802 */ /* 0x000fd20000000f00 */
[----:B------:R-:W-:Y:S05]  /*3c50*/  CALL.REL.NOINC `($_Z13GetCollisionsdddddddddPdS_S_S_S_S_S_S_S_S_S_S_S_S_S_S_S_Px$__internal_accurate_pow) ;  /* 0x0000001000047944 */ /* 0x000fea0003c00000 */
[----:B------:R-:W-:Y:S05]  /*3c60*/  BSYNC.RECONVERGENT B1 ;  /* 0x0000000000017941 */ /* 0x000fea0003800200 */
.L_x_47:
[----:B------:R-:W0:Y:S01]  /*3c70*/  LDC.64 R16, c[0x0][0x3b0] ;  /* 0x0000ec00ff107b82 */ /* 0x000e220000000a00 */
[----:B------:R-:W0:Y:S01]  /*3c80*/  MUFU.RCP64H R27, UR24 ;  /* 0x00000018001b7d08 */ /* 0x000e220008001800 */
[----:B------:R-:W-:Y:S01]  /*3c90*/  IMAD.MOV.U32 R26, RZ, RZ, 0x1 ;  /* 0x00000001ff1a7424 */ /* 0x000fe200078e00ff */
        /* <DEDUP_REMOVED lines=8> */
[----:B0-----:R-:W-:-:S08]  /*3d20*/  DFMA R28, R26, -R16, 1 ;  /* 0x3ff000001a1c742b */ /* 0x001fd00000000810 */
[----:B------:R-:W-:-:S08]  /*3d30*/  DFMA R28, R28, R28, R28 ;  /* 0x0000001c1c1c722b */ /* 0x000fd0000000001c */
[----:B------:R-:W-:-:S08]  /*3d40*/  DFMA R28, R26, R28, R26 ;  /* 0x0000001c1a1c722b */ /* 0x000fd0000000001a */
[----:B------:R-:W-:Y:S01]  /*3d50*/  DFMA R12, R28, -R16, 1 ;  /* 0x3ff000001c0c742b */ /* 0x000fe20000000810 */
[----:B------:R-:W-:Y:S10]  /*3d60*/  @P2 BRA `(.L_x_49) ;  /* 0x0000000000182947 */ /* 0x000ff40003800000 */
[----:B------:R-:W-:-:S14]  /*3d70*/  DSETP.NAN.AND P1, PT, R56, R56, PT ;  /* 0x000000383800722a */ /* 0x000fdc0003f28000 */
[----:B------:R-:W-:Y:S01]  /*3d80*/  @P1 DADD R18, R56, 2 ;  /* 0x4000000038121429 */ /* 0x000fe20000000000 */
[----:B------:R-:W-:Y:S10]  /*3d90*/  @P1 BRA `(.L_x_49) ;  /* 0x00000000000c1947 */ /* 0x000ff40003800000 */
[----:B------:R-:W-:-:S14]  /*3da0*/  DSETP.NEU.AND P1, PT, |R56|, +INF , PT ;  /* 0x7ff000003800742a */ /* 0x000fdc0003f2d200 */
[----:B------:R-:W-:Y:S02]  /*3db0*/  @!P1 IMAD.MOV.U32 R18, RZ, RZ, 0x0 ;  /* 0x00000000ff129424 */ /* 0x000fe400078e00ff */
[----:B------:R-:W-:-:S07]  /*3dc0*/  @!P1 IMAD.MOV.U32 R19, RZ, RZ, 0x7ff00000 ;  /* 0x7ff00000ff139424 */ /* 0x000fce00078e00ff */
.L_x_49:
[----:B------:R-:W-:Y:S05]  /*3dd0*/  BSYNC.RECONVERGENT B1 ;  /* 0x0000000000017941 */ /* 0x000fea0003800200 */
.L_x_48:
[----:B------:R-:W-:Y:S01]  /*3de0*/  FSEL R18, R18, RZ, P3 ;  /* 0x000000ff12127208 */ /* 0x000fe20001800000 */
[----:B------:R-:W-:Y:S01]  /*3df0*/  DFMA R12, R28, R12, R28 ;  /* 0x0000000c1c0c722b */ /* 0x000fe2000000001c */
[----:B------:R-:W-:Y:S01]  /*3e00*/  FSEL R19, R19, 1.875, P3 ;  /* 0x3ff0000013137808 */ /* 0x000fe20001800000 */
[----:B------:R-:W-:Y:S05]  /*3e10*/  BSSY.RECONVERGENT B1, `(.L_x_50) ;  /* 0x0000012000017945 */ /* 0x000fea0003800200 */
[----:B------:R-:W-:-:S08]  /*3e20*/  DADD R18, R14, R18 ;  /* 0x000000000e127229 */ /* 0x000fd00000000012 */
[----:B------:R-:W-:Y:S02]  /*3e30*/  DMUL R14, R18, R12 ;  /* 0x0000000c120e7228 */ /* 0x000fe40000000000 */
[----:B------:R-:W-:-:S06]  /*3e40*/  FSETP.GEU.AND P2, PT, |R19|, 6.5827683646048100446e-37, PT ;  /* 0x036000001300780b */ /* 0x000fcc0003f4e200 */
[----:B------:R-:W-:-:S08]  /*3e50*/  DFMA R16, R14, -R16, R18 ;  /* 0x800000100e10722b */ /* 0x000fd00000000012 */
[----:B------:R-:W-:-:S10]  /*3e60*/  DFMA R12, R12, R16, R14 ;  /* 0x000000100c0c722b */ /* 0x000fd4000000000e */
[----:B------:R-:W-:-:S05]  /*3e70*/  FFMA R14, RZ, UR24, R13 ;  /* 0x00000018ff0e7c23 */ /* 0x000fca000800000d */
[----:B------:R-:W-:-:S13]  /*3e80*/  FSETP.GT.AND P1, PT, |R14|, 1.469367938527859385e-39, PT ;  /* 0x001000000e00780b */ /* 0x000fda0003f24200 */
[----:B------:R-:W-:Y:S05]  /*3e90*/  @P1 BRA P2, `(.L_x_51) ;  /* 0x0000000000241947 */ /* 0x000fea0001000000 */
[----:B------:R-:W0:Y:S01]  /*3ea0*/  LDCU.64 UR28, c[0x0][0x3b0] ;  /* 0x00007600ff1c77ac */ /* 0x000e220008000a00 */
[----:B------:R-:W-:Y:S01]  /*3eb0*/  IMAD.MOV.U32 R28, RZ, RZ, R18 ;  /* 0x000000ffff1c7224 */ /* 0x000fe200078e0012 */
[----:B------:R-:W-:Y:S01]  /*3ec0*/  MOV R50, 0x3f10 ;  /* 0x00003f1000327802 */ /* 0x000fe20000000f00 */
[----:B------:R-:W-:Y:S02]  /*3ed0*/  IMAD.MOV.U32 R29, RZ, RZ, R19 ;  /* 0x000000ffff1d7224 */ /* 0x000fe400078e0013 */
[----:B0-----:R-:W-:Y:S02]  /*3ee0*/  IMAD.U32 R26, RZ, RZ, UR28 ;  /* 0x0000001cff1a7e24 */ /* 0x001fe4000f8e00ff */
[----:B------:R-:W-:-:S07]  /*3ef0*/  IMAD.U32 R27, RZ, RZ, UR29 ;  /* 0x0000001dff1b7e24 */ /* 0x000fce000f8e00ff */
[----:B------:R-:W-:Y:S05]  /*3f00*/  CALL.REL.NOINC `($__internal_0_$__cuda_sm20_div_rn_f64_full) ;  /* 0x0000000400487944 */ /* 0x000fea0003c00000 */
[----:B------:R-:W-:Y:S02]  /*3f10*/  IMAD.MOV.U32 R12, RZ, RZ, R30 ;  /* 0x000000ffff0c7224 */ /* 0x000fe400078e001e */
[----:B------:R-:W-:-:S07]  /*3f20*/  IMAD.MOV.U32 R13, RZ, RZ, R31 ;  /* 0x000000ffff0d7224 */ /* 0x000fce00078e001f */
.L_x_51:
[----:B------:R-:W-:Y:S05]  /*3f30*/  BSYNC.RECONVERGENT B1 ;  /* 0x0000000000017941 */ /* 0x000fea0003800200 */
.L_x_50:
[----:B------:R-:W0:Y:S01]  /*3f40*/  LDC.64 R24, c[0x0][0x380] ;  /* 0x0000e000ff187b82 */ /* 0x000e220000000a00 */
[----:B------:R-:W0:Y:S01]  /*3f50*/  MUFU.RCP64H R15, UR25 ;  /* 0x00000019000f7d08 */ /* 0x000e220008001800 */
[----:B------:R-:W-:Y:S01]  /*3f60*/  IMAD.MOV.U32 R14, RZ, RZ, 0x1 ;  /* 0x00000001ff0e7424 */ /* 0x000fe200078e00ff */
[----:B------:R-:W-:Y:S05]  /*3f70*/  BSSY.RECONVERGENT B1, `(.L_x_52) ;  /* 0x0000019000017945 */ /* 0x000fea0003800200 */
[----:B------:R-:W1:Y:S01]  /*3f80*/  LDC.64 R26, c[0x0][0x400] ;  /* 0x00010000ff1a7b82 */ /* 0x000e620000000a00 */
[----:B------:R-:W2:Y:S01]  /*3f90*/  F2I.F64.TRUNC R28, R12 ;  /* 0x0000000c001c7311 */ /* 0x000ea2000030d100 */
[----:B0-----:R-:W-:-:S07]  /*3fa0*/  DFMA R16, R14, -R24, 1 ;  /* 0x3ff000000e10742b */ /* 0x001fce0000000818 */
[----:B--2---:R-:W0:Y:S01]  /*3fb0*/  I2F.F64 R28, R28 ;  /* 0x0000001c001c7312 */ /* 0x004e220000201c00 */
[----:B------:R-:W-:-:S08]  /*3fc0*/  DFMA R16, R16, R16, R16 ;  /* 0x000000101010722b */ /* 0x000fd00000000010 */
[----:B------:R-:W-:Y:S01]  /*3fd0*/  DFMA R16, R14, R16, R14 ;  /* 0x000000100e10722b */ /* 0x000fe2000000000e */
[----:B0-----:R-:W-:-:S07]  /*3fe0*/  FSETP.GEU.AND P2, PT, |R29|, 6.5827683646048100446e-37, PT ;  /* 0x036000001d00780b */ /* 0x001fce0003f4e200 */
[----:B------:R-:W-:-:S08]  /*3ff0*/  DFMA R14, R16, -R24, 1 ;  /* 0x3ff00000100e742b */ /* 0x000fd00000000818 */
[----:B------:R-:W-:Y:S01]  /*4000*/  DFMA R14, R16, R14, R16 ;  /* 0x0000000e100e722b */ /* 0x000fe20000000010 */
[----:B-1----:R-:W-:-:S05]  /*4010*/  IMAD.WIDE R16, R0, 0x8, R26 ;  /* 0x0000000800107825 */ /* 0x002fca00078e021a */
[----:B------:R0:W-:Y:S02]  /*4020*/  STG.E.64 desc[UR14][R16.64], R12 ;  /* 0x0000000c10007986 */ /* 0x0001e4000c101b0e */
[----:B------:R-:W-:-:S08]  /*4030*/  DMUL R18, R28, R14 ;  /* 0x0000000e1c127228 */ /* 0x000fd00000000000 */
[----:B------:R-:W-:-:S08]  /*4040*/  DFMA R24, R18, -R24, R28 ;  /* 0x800000181218722b */ /* 0x000fd0000000001c */
[----:B------:R-:W-:-:S10]  /*4050*/  DFMA R14, R14, R24, R18 ;  /* 0x000000180e0e722b */ /* 0x000fd40000000012 */
[----:B------:R-:W-:-:S05]  /*4060*/  FFMA R18, RZ, UR25, R15 ;  /* 0x00000019ff127c23 */ /* 0x000fca000800000f */
[----:B------:R-:W-:-:S13]  /*4070*/  FSETP.GT.AND P1, PT, |R18|, 1.469367938527859385e-39, PT ;  /* 0x001000001200780b */ /* 0x000fda0003f24200 */
[----:B0-----:R-:W-:Y:S05]  /*4080*/  @P1 BRA P2, `(.L_x_53) ;  /* 0x00000000001c1947 */ /* 0x001fea0001000000 */
[----:B------:R-:W0:Y:S01]  /*4090*/  LDCU.64 UR28, c[0x0][0x380] ;  /* 0x00007000ff1c77ac */ /* 0x000e220008000a00 */
[----:B------:R-:W-:Y:S02]  /*40a0*/  MOV R50, 0x40e0 ;  /* 0x000040e000327802 */ /* 0x000fe40000000f00 */
[----:B0-----:R-:W-:Y:S01]  /*40b0*/  MOV R26, UR28 ;  /* 0x0000001c001a7c02 */ /* 0x001fe20008000f00 */
[----:B------:R-:W-:-:S07]  /*40c0*/  IMAD.U32 R27, RZ, RZ, UR29 ;  /* 0x0000001dff1b7e24 */ /* 0x000fce000f8e00ff */
[----:B------:R-:W-:Y:S05]  /*40d0*/  CALL.REL.NOINC `($__internal_0_$__cuda_sm20_div_rn_f64_full) ;  /* 0x0000000000d47944 */ /* 0x000fea0003c00000 */
[----:B------:R-:W-:Y:S02]  /*40e0*/  IMAD.MOV.U32 R14, RZ, RZ, R30 ;  /* 0x000000ffff0e7224 */ /* 0x000fe400078e001e */
[----:B------:R-:W-:-:S07]  /*40f0*/  IMAD.MOV.U32 R15, RZ, RZ, R31 ;  /* 0x000000ffff0f7224 */ /* 0x000fce00078e001f */
.L_x_53:
[----:B------:R-:W-:Y:S05]  /*4100*/  BSYNC.RECONVERGENT B1 ;  /* 0x0000000000017941 */ /* 0x000fea0003800200 */
.L_x_52:
[----:B------:R-:W-:Y:S01]  /*4110*/  DSETP.MIN.AND P1, P2, R14, 3999, PT ;  /* 0x40af3e000e00742a */ /* 0x000fe20003a20000 */
[----:B------:R-:W-:Y:S01]  /*4120*/  IMAD.MOV.U32 R12, RZ, RZ, R15 ;  /* 0x000000ffff0c7224 */ /* 0x000fe200078e000f */
[----:B------:R-:W0:Y:S01]  /*4130*/  LDC.64 R16, c[0x0][0x3f8] ;  /* 0x0000fe00ff107b82 */ /* 0x000e220000000a00 */
[----:B------:R-:W-:-:S03]  /*4140*/  IMAD.MOV.U32 R21, RZ, RZ, 0x80000 ;  /* 0x00080000ff157424 */ /* 0x000fc600078e00ff */
[----:B------:R-:W-:Y:S02]  /*4150*/  FSEL R13, R12, 5.476318359375, P1 ;  /* 0x40af3e000c0d7808 */ /* 0x000fe40000800000 */
[----:B------:R-:W-:Y:S02]  /*4160*/  SEL R12, R14, RZ, P1 ;  /* 0x000000ff0e0c7207 */ /* 0x000fe40000800000 */
[----:B------:R-:W1:Y:S04]  /*4170*/  LDC.64 R18, c[0x0][0x448] ;  /* 0x00011200ff127b82 */ /* 0x000e680000000a00 */
[----:B------:R-:W-:-:S04]  /*4180*/  @P2 LOP3.LUT R13, R21, 0x40af3e00, RZ, 0xfc, !PT ;  /* 0x40af3e00150d2812 */ /* 0x000fc800078efcff */
[----:B------:R-:W1:Y:S01]  /*4190*/  F2I.F64.TRUNC R21, R12 ;  /* 0x0000000c00157311 */ /* 0x000e62000030d100 */
[----:B------:R-:W2:Y:S01]  /*41a0*/  LDC.64 R26, c[0x0][0x3c0] ;  /* 0x0000f000ff1a7b82 */ /* 0x000ea20000000a00 */
[----:B0-----:R-:W-:-:S05]  /*41b0*/  IMAD.WIDE R14, R0, 0x8, R16 ;  /* 0x00000008000e7825 */ /* 0x001fca00078e0210 */
[----:B------:R0:W-:Y:S01]  /*41c0*/  STG.E.64 desc[UR14][R14.64], R12 ;  /* 0x0000000c0e007986 */ /* 0x0001e2000c101b0e */
[----:B-1----:R-:W-:-:S06]  /*41d0*/  IMAD.WIDE R16, R21, 0x8, R18 ;  /* 0x0000000815107825 */ /* 0x002fcc00078e0212 */
[----:B------:R-:W3:Y:S01]  /*41e0*/  LDG.E.64 R16, desc[UR14][R16.64] ;  /* 0x0000000e10107981 */ /* 0x000ee2000c1e1b00 */
[----:B------:R-:W2:Y:S01]  /*41f0*/  MUFU.RCP64H R19, UR26 ;  /* 0x0000001a00137d08 */ /* 0x000ea20008001800 */
[----:B------:R-:W-:Y:S01]  /*4200*/  IMAD.MOV.U32 R18, RZ, RZ, 0x1 ;  /* 0x00000001ff127424 */ /* 0x000fe200078e00ff */
[----:B------:R-:W-:Y:S05]  /*4210*/  BSSY.RECONVERGENT B1, `(.L_x_54) ;  /* 0x0000016000017945 */ /* 0x000fea0003800200 */
[----:B--2---:R-:W-:-:S08]  /*4220*/  DFMA R24, R18, -R26, 1 ;  /* 0x3ff000001218742b */ /* 0x004fd0000000081a */
[----:B------:R-:W-:-:S08]  /*4230*/  DFMA R24, R24, R24, R24 ;  /* 0x000000181818722b */ /* 0x000fd00000000018 */
[----:B------:R-:W-:-:S08]  /*4240*/  DFMA R24, R18, R24, R18 ;  /* 0x000000181218722b */ /* 0x000fd00000000012 */
[----:B------:R-:W-:-:S08]  /*4250*/  DFMA R18, R24, -R26, 1 ;  /* 0x3ff000001812742b */ /* 0x000fd0000000081a */
[----:B------:R-:W-:-:S08]  /*4260*/  DFMA R18, R24, R18, R24 ;  /* 0x000000121812722b */ /* 0x000fd00000000018 */
[----:B---3--:R-:W-:Y:S01]  /*4270*/  DMUL R24, R16, R18 ;  /* 0x0000001210187228 */ /* 0x008fe20000000000 */
[----:B------:R-:W-:-:S07]  /*4280*/  FSETP.GEU.AND P2, PT, |R17|, 6.5827683646048100446e-37, PT ;  /* 0x036000001100780b */ /* 0x000fce0003f4e200 */
[----:B0-----:R-:W-:-:S08]  /*4290*/  DFMA R12, R24, -R26, R16 ;  /* 0x8000001a180c722b */ /* 0x001fd00000000010 */
        /* <DEDUP_REMOVED lines=11> */
[----:B------:R-:W-:Y:S01]  /*4350*/  IMAD.MOV.U32 R12, RZ, RZ, R30 ;  /* 0x000000ffff0c7224 */ /* 0x000fe200078e001e */
[----:B------:R-:W-:-:S07]  /*4360*/  MOV R13, R31 ;  /* 0x0000001f000d7202 */ /* 0x000fce0000000f00 */
.L_x_55:
[----:B------:R-:W-:Y:S05]  /*4370*/  BSYNC.RECONVERGENT B1 ;  /* 0x0000000000017941 */ /* 0x000fea0003800200 */
.L_x_54:
[----:B------:R-:W-:Y:S01]  /*4380*/  DSETP.GT.AND P1, PT, R12, RZ, PT ;  /* 0x000000ff0c00722a */ /* 0x000fe20003f24000 */
[----:B------:R-:W-:-:S13]  /*4390*/  VIADD R20, R20, 0x2 ;  /* 0x0000000214147836 */ /* 0x000fda0000000000 */
[----:B------:R-:W-:Y:S05]  /*43a0*/  @!P1 BRA `(.L_x_56) ;  /* 0xffffffd400909947 */ /* 0x000fea000383ffff */
[----:B------:R-:W-:Y:S05]  /*43b0*/  BSYNC.RECONVERGENT B0 ;  /* 0x0000000000007941 */ /* 0x000fea0003800200 */
.L_x_15:
[----:B------:R-:W0:Y:S01]  /*43c0*/  LDC.64 R2, c[0x0][0x3d0] ;  /* 0x0000f400ff027b82 */ /* 0x000e220000000a00 */
[----:B------:R-:W2:Y:S01]  /*43d0*/  LDG.E.64 R46, desc[UR14][R46.64] ;  /* 0x0000000e2e2e7981 */ /* 0x000ea2000c1e1b00 */
[----:B0-----:R-:W-:-:S05]  /*43e0*/  IMAD.WIDE R2, R0, 0x8, R2 ;  /* 0x0000000800027825 */ /* 0x001fca00078e0202 */
[----:B------:R-:W2:Y:S02]  /*43f0*/  LDG.E.64 R4, desc[UR14][R2.64] ;  /* 0x0000000e02047981 */ /* 0x000ea4000c1e1b00 */
[----:B--2---:R-:W-:-:S07]  /*4400*/  DADD R4, R46, R4 ;  /* 0x000000002e047229 */ /* 0x004fce0000000004 */
[----:B------:R-:W-:Y:S01]  /*4410*/  STG.E.64 desc[UR14][R2.64], R4 ;  /* 0x0000000402007986 */ /* 0x000fe2000c101b0e */
[----:B------:R-:W-:Y:S05]  /*4420*/  EXIT ;  /* 0x000000000000794d */ /* 0x000fea0003800000 */
        .weak           $__internal_0_$__cuda_sm20_div_rn_f64_full
        .type           $__internal_0_$__cuda_sm20_div_rn_f64_full,@function
        .size           $__internal_0_$__cuda_sm20_div_rn_f64_full,($__internal_1_$__cuda_sm20_dsqrt_rn_f64_mediumpath_v1 - $__internal_0_$__cuda_sm20_div_rn_f64_full)
$__internal_0_$__cuda_sm20_div_rn_f64_full:
[C---:B------:R-:W-:Y:S01]  /*4430*/  FSETP.GEU.AND P1, PT, |R27|.reuse, 1.469367938527859385e-39, PT ;  /* 0x001000001b00780b */ /* 0x040fe20003f2e200 */
[----:B------:R-:W-:Y:S01]  /*4440*/  IMAD.MOV.U32 R32, RZ, RZ, 0x1 ;  /* 0x00000001ff207424 */ /* 0x000fe200078e00ff */
[----:B------:R-:W-:Y:S01]  /*4450*/  LOP3.LUT R24, R27, 0x800fffff, RZ, 0xc0, !PT ;  /* 0x800fffff1b187812 */ /* 0x000fe200078ec0ff */
[----:B------:R-:W-:Y:S01]  /*4460*/  IMAD.MOV.U32 R51, RZ, RZ, 0x1ca00000 ;  /* 0x1ca00000ff337424 */ /* 0x000fe200078e00ff */
[C---:B------:R-:W-:Y:S01]  /*4470*/  FSETP.GEU.AND P3, PT, |R29|.reuse, 1.469367938527859385e-39, PT ;  /* 0x001000001d00780b */ /* 0x040fe20003f6e200 */
[----:B------:R-:W-:Y:S01]  /*4480*/  BSSY.RECONVERGENT B2, `(.L_x_57) ;  /* 0x0000052000027945 */ /* 0x000fe20003800200 */
[----:B------:R-:W-:Y:S01]  /*4490*/  LOP3.LUT R25, R24, 0x3ff00000, RZ, 0xfc, !PT ;  /* 0x3ff0000018197812 */ /* 0x000fe200078efcff */
[----:B------:R-:W-:Y:S01]  /*44a0*/  IMAD.MOV.U32 R24, RZ, RZ, R26 ;  /* 0x000000ffff187224 */ /* 0x000fe200078e001a */
[----:B------:R-:W-:Y:S02]  /*44b0*/  LOP3.LUT R21, R29, 0x7ff00000, RZ, 0xc0, !PT ;  /* 0x7ff000001d157812 */ /* 0x000fe400078ec0ff */
[----:B------:R-:W-:-:S03]  /*44c0*/  LOP3.LUT R52, R27, 0x7ff00000, RZ, 0xc0, !PT ;  /* 0x7ff000001b347812 */ /* 0x000fc600078ec0ff */
[----:B------:R-:W-:Y:S01]  /*44d0*/  @!P1 DMUL R24, R26, 8.98846567431157953865e+307 ;  /* 0x7fe000001a189828 */ /* 0x000fe20000000000 */
[----:B------:R-:W-:Y:S01]  /*44e0*/  ISETP.GE.U32.AND P2, PT, R21, R52, PT ;  /* 0x000000341500720c */ /* 0x000fe20003f46070 */
[----:B------:R-:W-:Y:S02]  /*44f0*/  IMAD.MOV.U32 R53, RZ, RZ, R21 ;  /* 0x000000ffff357224 */ /* 0x000fe400078e0015 */
[----:B------:R-:W-:Y:S02]  /*4500*/  @!P3 LOP3.LUT R34, R27, 0x7ff00000, RZ, 0xc0, !PT ;  /* 0x7ff000001b22b812 */ /* 0x000fe400078ec0ff */
[----:B------:R-:W0:Y:S02]  /*4510*/  MUFU.RCP64H R33, R25 ;  /* 0x0000001900217308 */ /* 0x000e240000001800 */
[----:B------:R-:W-:Y:S02]  /*4520*/  @!P3 ISETP.GE.U32.AND P4, PT, R21, R34, PT ;  /* 0x000000221500b20c */ /* 0x000fe40003f86070 */
[----:B------:R-:W-:-:S02]  /*4530*/  @!P1 LOP3.LUT R52, R25, 0x7ff00000, RZ, 0xc0, !PT ;  /* 0x7ff0000019349812 */ /* 0x000fc400078ec0ff */
[----:B------:R-:W-:-:S03]  /*4540*/  @!P3 SEL R35, R51, 0x63400000, !P4 ;  /* 0x634000003323b807 */ /* 0x000fc60006000000 */
[----:B------:R-:W-:Y:S01]  /*4550*/  VIADD R55, R52, 0xffffffff ;  /* 0xffffffff34377836 */ /* 0x000fe20000000000 */
[----:B------:R-:W-:-:S04]  /*4560*/  @!P3 LOP3.LUT R48, R35, 0x80000000, R29, 0xf8, !PT ;  /* 0x800000002330b812 */ /* 0x000fc800078ef81d */
[----:B------:R-:W-:Y:S01]  /*4570*/  @!P3 LOP3.LUT R49, R48, 0x100000, RZ, 0xfc, !PT ;  /* 0x001000003031b812 */ /* 0x000fe200078efcff */
[----:B------:R-:W-:Y:S01]  /*4580*/  @!P3 IMAD.MOV.U32 R48, RZ, RZ, RZ ;  /* 0x000000ffff30b224 */ /* 0x000fe200078e00ff */
[----:B0-----:R-:W-:-:S08]  /*4590*/  DFMA R30, R32, -R24, 1 ;  /* 0x3ff00000201e742b */ /* 0x001fd00000000818 */
[----:B------:R-:W-:-:S08]  /*45a0*/  DFMA R30, R30, R30, R30 ;  /* 0x0000001e1e1e722b */ /* 0x000fd0000000001e */
[----:B------:R-:W-:Y:S01]  /*45b0*/  DFMA R32, R32, R30, R32 ;  /* 0x0000001e2020722b */ /* 0x000fe20000000020 */
[----:B------:R-:W-:Y:S01]  /*45c0*/  SEL R31, R51, 0x63400000, !P2 ;  /* 0x63400000331f7807 */ /* 0x000fe20005000000 */
[----:B------:R-:W-:-:S03]  /*45d0*/  IMAD.MOV.U32 R30, RZ, RZ, R28 ;  /* 0x000000ffff1e7224 */ /* 0x000fc600078e001c */
[----:B------:R-:W-:-:S03]  /*45e0*/  LOP3.LUT R31, R31, 0x800fffff, R29, 0xf8, !PT ;  /* 0x800fffff1f1f7812 */ /* 0x000fc600078ef81d */
[----:B------:R-:W-:-:S03]  /*45f0*/  DFMA R34, R32, -R24, 1 ;  /* 0x3ff000002022742b */ /* 0x000fc60000000818 */
[----:B------:R-:W-:-:S05]  /*4600*/  @!P3 DFMA R30, R30, 2, -R48 ;  /* 0x400000001e1eb82b */ /* 0x000fca0000000830 */
[----:B------:R-:W-:-:S05]  /*4610*/  DFMA R34, R32, R34, R32 ;  /* 0x000000222022722b */ /* 0x000fca0000000020 */
[----:B------:R-:W-:-:S03]  /*4620*/  @!P3 LOP3.LUT R53, R31, 0x7ff00000, RZ, 0xc0, !PT ;  /* 0x7ff000001f35b812 */ /* 0x000fc600078ec0ff */
[----:B------:R-:W-:Y:S02]  /*4630*/  DMUL R32, R34, R30 ;  /* 0x0000001e22207228 */ /* 0x000fe40000000000 */
[----:B------:R-:W-:-:S05]  /*4640*/  VIADD R54, R53, 0xffffffff ;  /* 0xffffffff35367836 */ /* 0x000fca0000000000 */
[----:B------:R-:W-:Y:S01]  /*4650*/  ISETP.GT.U32.AND P1, PT, R54, 0x7feffffe, PT ;  /* 0x7feffffe3600780c */ /* 0x000fe20003f24070 */
[----:B------:R-:W-:-:S03]  /*4660*/  DFMA R48, R32, -R24, R30 ;  /* 0x800000182030722b */ /* 0x000fc6000000001e */
[----:B------:R-:W-:-:S05]  /*4670*/  ISETP.GT.U32.OR P1, PT, R55, 0x7feffffe, P1 ;  /* 0x7feffffe3700780c */ /* 0x000fca0000f24470 */
[----:B------:R-:W-:-:S08]  /*4680*/  DFMA R32, R34, R48, R32 ;  /* 0x000000302220722b */ /* 0x000fd00000000020 */
[----:B------:R-:W-:Y:S05]  /*4690*/  @P1 BRA `(.L_x_58) ;  /* 0x00000000006c1947 */ /* 0x000fea0003800000 */
[----:B------:R-:W-:-:S04]  /*46a0*/  LOP3.LUT R34, R27, 0x7ff00000, RZ, 0xc0, !PT ;  /* 0x7ff000001b227812 */ /* 0x000fc800078ec0ff */
[CC--:B------:R-:W-:Y:S02]  /*46b0*/  VIADDMNMX R28, R21.reuse, -R34.reuse, 0xb9600000, !PT ;  /* 0xb9600000151c7446 */ /* 0x0c0fe40007800922 */
[----:B------:R-:W-:Y:S02]  /*46c0*/  ISETP.GE.U32.AND P1, PT, R21, R34, PT ;  /* 0x000000221500720c */ /* 0x000fe40003f26070 */
[----:B------:R-:W-:Y:S02]  /*46d0*/  VIMNMX R21, PT, PT, R28, 0x46a00000, PT ;  /* 0x46a000001c157848 */ /* 0x000fe40003fe0100 */
[----:B------:R-:W-:-:S05]  /*46e0*/  SEL R28, R51, 0x63400000, !P1 ;  /* 0x63400000331c7807 */ /* 0x000fca0004800000 */
[----:B------:R-:W-:Y:S01]  /*46f0*/  IMAD.IADD R21, R21, 0x1, -R28 ;  /* 0x0000000115157824 */ /* 0x000fe200078e0a1c */
[----:B------:R-:W-:-:S03]  /*4700*/  MOV R28, RZ ;  /* 0x000000ff001c7202 */ /* 0x000fc60000000f00 */
[----:B------:R-:W-:-:S06]  /*4710*/  VIADD R29, R21, 0x7fe00000 ;  /* 0x7fe00000151d7836 */ /* 0x000fcc0000000000 */
[----:B------:R-:W-:-:S10]  /*4720*/  DMUL R34, R32, R28 ;  /* 0x0000001c20227228 */ /* 0x000fd40000000000 */
[----:B------:R-:W-:-:S13]  /*4730*/  FSETP.GTU.AND P1, PT, |R35|, 1.469367938527859385e-39, PT ;  /* 0x001000002300780b */ /* 0x000fda0003f2c200 */
[----:B------:R-:W-:Y:S05]  /*4740*/  @P1 BRA `(.L_x_59) ;  /* 0x0000000000941947 */ /* 0x000fea0003800000 */
[----:B------:R-:W-:Y:S01]  /*4750*/  DFMA R24, R32, -R24, R30 ;  /* 0x800000182018722b */ /* 0x000fe2000000001e */
[----:B------:R-:W-:-:S09]  /*4760*/  IMAD.MOV.U32 R28, RZ, RZ, RZ ;  /* 0x000000ffff1c7224 */ /* 0x000fd200078e00ff */
[C---:B------:R-:W-:Y:S02]  /*4770*/  FSETP.NEU.AND P1, PT, R25.reuse, RZ, PT ;  /* 0x000000ff1900720b */ /* 0x040fe40003f2d000 */
[----:B------:R-:W-:-:S04]  /*4780*/  LOP3.LUT R27, R25, 0x80000000, R27, 0x48, !PT ;  /* 0x80000000191b7812 */ /* 0x000fc800078e481b */
[----:B------:R-:W-:-:S07]  /*4790*/  LOP3.LUT R29, R27, R29, RZ, 0xfc, !PT ;  /* 0x0000001d1b1d7212 */ /* 0x000fce00078efcff */
[----:B------:R-:W-:Y:S05]  /*47a0*/  @!P1 BRA `(.L_x_59) ;  /* 0x00000000007c9947 */ /* 0x000fea0003800000 */
[----:B------:R-:W-:Y:S01]  /*47b0*/  IMAD.MOV R25, RZ, RZ, -R21 ;  /* 0x000000ffff197224 */ /* 0x000fe200078e0a15 */
[----:B------:R-:W-:Y:S01]  /*47c0*/  DMUL.RP R28, R32, R28 ;  /* 0x0000001c201c7228 */ /* 0x000fe20000008000 */
[----:B------:R-:W-:Y:S01]  /*47d0*/  IMAD.MOV.U32 R24, RZ, RZ, RZ ;  /* 0x000000ffff187224 */ /* 0x000fe200078e00ff */
[----:B------:R-:W-:-:S05]  /*47e0*/  IADD3 R21, PT, PT, -R21, -0x43300000, RZ ;  /* 0xbcd0000015157810 */ /* 0x000fca0007ffe1ff */
[----:B------:R-:W-:-:S03]  /*47f0*/  DFMA R24, R34, -R24, R32 ;  /* 0x800000182218722b */ /* 0x000fc60000000020 */
[----:B------:R-:W-:-:S07]  /*4800*/  LOP3.LUT R27, R29, R27, RZ, 0x3c, !PT ;  /* 0x0000001b1d1b7212 */ /* 0x000fce00078e3cff */
[----:B------:R-:W-:-:S04]  /*4810*/  FSETP.NEU.AND P1, PT, |R25|, R21, PT ;  /* 0x000000151900720b */ /* 0x000fc80003f2d200 */
[----:B------:R-:W-:Y:S02]  /*4820*/  FSEL R34, R28, R34, !P1 ;  /* 0x000000221c227208 */ /* 0x000fe40004800000 */
[----:B------:R-:W-:Y:S01]  /*4830*/  FSEL R35, R27, R35, !P1 ;  /* 0x000000231b237208 */ /* 0x000fe20004800000 */
[----:B------:R-:W-:Y:S06]  /*4840*/  BRA `(.L_x_59) ;  /* 0x0000000000547947 */ /* 0x000fec0003800000 */
.L_x_58:
[----:B------:R-:W-:-:S14]  /*4850*/  DSETP.NAN.AND P1, PT, R28, R28, PT ;  /* 0x0000001c1c00722a */ /* 0x000fdc0003f28000 */
[----:B------:R-:W-:Y:S05]  /*4860*/  @P1 BRA `(.L_x_60) ;  /* 0x0000000000441947 */ /* 0x000fea0003800000 */
[----:B------:R-:W-:-:S14]  /*4870*/  DSETP.NAN.AND P1, PT, R26, R26, PT ;  /* 0x0000001a1a00722a */ /* 0x000fdc0003f28000 */
[----:B------:R-:W-:Y:S05]  /*4880*/  @P1 BRA `(.L_x_61) ;  /* 0x0000000000301947 */ /* 0x000fea0003800000 */
[----:B------:R-:W-:Y:S01]  /*4890*/  ISETP.NE.AND P1, PT, R53, R52, PT ;  /* 0x000000343500720c */ /* 0x000fe20003f25270 */
[----:B------:R-:W-:Y:S02]  /*48a0*/  IMAD.MOV.U32 R34, RZ, RZ, 0x0 ;  /* 0x00000000ff227424 */ /* 0x000fe400078e00ff */
[----:B------:R-:W-:-:S10]  /*48b0*/  IMAD.MOV.U32 R35, RZ, RZ, -0x80000 ;  /* 0xfff80000ff237424 */ /* 0x000fd400078e00ff */
[----:B------:R-:W-:Y:S05]  /*48c0*/  @!P1 BRA `(.L_x_59) ;  /* 0x0000000000349947 */ /* 0x000fea0003800000 */
[----:B------:R-:W-:Y:S02]  /*48d0*/  ISETP.NE.AND P1, PT, R53, 0x7ff00000, PT ;  /* 0x7ff000003500780c */ /* 0x000fe40003f25270 */
[----:B------:R-:W-:Y:S02]  /*48e0*/  LOP3.LUT R35, R29, 0x80000000, R27, 0x48, !PT ;  /* 0x800000001d237812 */ /* 0x000fe400078e481b */
[----:B------:R-:W-:-:S13]  /*48f0*/  ISETP.EQ.OR P1, PT, R52, RZ, !P1 ;  /* 0x000000ff3400720c */ /* 0x000fda0004f22670 */
[----:B------:R-:W-:Y:S01]  /*4900*/  @P1 LOP3.LUT R21, R35, 0x7ff00000, RZ, 0xfc, !PT ;  /* 0x7ff0000023151812 */ /* 0x000fe200078efcff */
[----:B------:R-:W-:Y:S02]  /*4910*/  @!P1 IMAD.MOV.U32 R34, RZ, RZ, RZ ;  /* 0x000000ffff229224 */ /* 0x000fe400078e00ff */
[----:B------:R-:W-:Y:S02]  /*4920*/  @P1 IMAD.MOV.U32 R34, RZ, RZ, RZ ;  /* 0x000000ffff221224 */ /* 0x000fe400078e00ff */
[----:B------:R-:W-:Y:S01]  /*4930*/  @P1 IMAD.MOV.U32 R35, RZ, RZ, R21 ;  /* 0x000000ffff231224 */ /* 0x000fe200078e0015 */
[----:B------:R-:W-:Y:S06]  /*4940*/  BRA `(.L_x_59) ;  /* 0x0000000000147947 */ /* 0x000fec0003800000 */
.L_x_61:
[----:B------:R-:W-:Y:S01]  /*4950*/  LOP3.LUT R35, R27, 0x80000, RZ, 0xfc, !PT ;  /* 0x000800001b237812 */ /* 0x000fe200078efcff */
[----:B------:R-:W-:Y:S01]  /*4960*/  IMAD.MOV.U32 R34, RZ, RZ, R26 ;  /* 0x000000ffff227224 */ /* 0x000fe200078e001a */
[----:B------:R-:W-:Y:S06]  /*4970*/  BRA `(.L_x_59) ;  /* 0x0000000000087947 */ /* 0x000fec0003800000 */
.L_x_60:
[----:B------:R-:W-:Y:S01]  /*4980*/  LOP3.LUT R35, R29, 0x80000, RZ, 0xfc, !PT ;  /* 0x000800001d237812 */ /* 0x000fe200078efcff */
[----:B------:R-:W-:-:S07]  /*4990*/  IMAD.MOV.U32 R34, RZ, RZ, R28 ;  /* 0x000000ffff227224 */ /* 0x000fce00078e001c */
.L_x_59:
[----:B------:R-:W-:Y:S05]  /*49a0*/  BSYNC.RECONVERGENT B2 ;  /* 0x0000000000027941 */ /* 0x000fea0003800200 */
.L_x_57:
[----:B------:R-:W-:Y:S01]  /*49b0*/  IMAD.MOV.U32 R51, RZ, RZ, 0x0 ;  /* 0x00000000ff337424 */ /* 0x000fe200078e00ff */
[----:B------:R-:W-:Y:S01]  /*49c0*/  MOV R31, R35 ;  /* 0x00000023001f7202 */ /* 0x000fe20000000f00 */
[----:B------:R-:W-:Y:S02]  /*49d0*/  IMAD.MOV.U32 R30, RZ, RZ, R34 ;  /* 0x000000ffff1e7224 */ /* 0x000fe400078e0022 */
[----:B------:R-:W-:Y:S05]  /*49e0*/  RET.REL.NODEC R50 `(_Z13GetCollisionsdddddddddPdS_S_S_S_S_S_S_S_S_S_S_S_S_S_S_S_Px) ;  /* 0xffffffb432847950 */ /* 0x000fea0003c3ffff */
        .weak           $__internal_1_$__cuda_sm20_dsqrt_rn_f64_mediumpath_v1
        .type           $__internal_1_$__cuda_sm20_dsqrt_rn_f64_mediumpath_v1,@function
        .size           $__internal_1_$__cuda_sm20_dsqrt_rn_f64_mediumpath_v1,($_Z13GetCollisionsdddddddddPdS_S_S_S_S_S_S_S_S_S_S_S_S_S_S_S_Px$__internal_accurate_pow - $__internal_1_$__cuda_sm20_dsqrt_rn_f64_mediumpath_v1)
$__internal_1_$__cuda_sm20_dsqrt_rn_f64_mediumpath_v1:
[----:B------:R-:W-:Y:S01]  /*49f0*/  ISETP.GE.U32.AND P2, PT, R48, -0x3400000, PT ;  /* 0xfcc000003000780c */ /* 0x000fe20003f46070 */
[----:B------:R-:W-:Y:S01]  /*4a00*/  BSSY.RECONVERGENT B2, `(.L_x_62) ;  /* 0x0000024000027945 */ /* 0x000fe20003800200 */
[----:B------:R-:W-:-:S11]  /*4a10*/  IMAD.MOV.U32 R27, RZ, RZ, R21 ;  /* 0x000000ffff1b7224 */ /* 0x000fd600078e0015 */
[----:B------:R-:W-:Y:S05]  /*4a20*/  @!P2 BRA `(.L_x_63) ;  /* 0x000000000020a947 */ /* 0x000fea0003800000 */
[----:B------:R-:W-:-:S10]  /*4a30*/  DFMA.RM R24, R28, R24, R26 ;  /* 0x000000181c18722b */ /* 0x000fd4000000401a */
[----:B------:R-:W-:-:S05]  /*4a40*/  IADD3 R26, P2, PT, R24, 0x1, RZ ;  /* 0x00000001181a7810 */ /* 0x000fca0007f5e0ff */
[----:B------:R-:W-:-:S06]  /*4a50*/  IMAD.X R27, RZ, RZ, R25, P2 ;  /* 0x000000ffff1b7224 */ /* 0x000fcc00010e0619 */
[----:B------:R-:W-:-:S08]  /*4a60*/  DFMA.RP R30, -R24, R26, R30 ;  /* 0x0000001a181e722b */ /* 0x000fd0000000811e */
[----:B------:R-:W-:-:S06]  /*4a70*/  DSETP.GT.AND P2, PT, R30, RZ, PT ;  /* 0x000000ff1e00722a */ /* 0x000fcc0003f44000 */
[----:B------:R-:W-:Y:S02]  /*4a80*/  FSEL R24, R26, R24, P2 ;  /* 0x000000181a187208 */ /* 0x000fe40001000000 */
[----:B------:R-:W-:Y:S01]  /*4a90*/  FSEL R25, R27, R25, P2 ;  /* 0x000000191b197208 */ /* 0x000fe20001000000 */
[----:B------:R-:W-:Y:S06]  /*4aa0*/  BRA `(.L_x_64) ;  /* 0x0000000000647947 */ /* 0x000fec0003800000 */
.L_x_63:
[----:B------:R-:W-:-:S14]  /*4ab0*/  DSETP.NE.AND P2, PT, R30, RZ, PT ;  /* 0x000000ff1e00722a */ /* 0x000fdc0003f45000 */
[----:B------:R-:W-:Y:S05]  /*4ac0*/  @!P2 BRA `(.L_x_65) ;  /* 0x000000000058a947 */ /* 0x000fea0003800000 */
[----:B------:R-:W-:-:S13]  /*4ad0*/  ISETP.GE.AND P2, PT, R31, RZ, PT ;  /* 0x000000ff1f00720c */ /* 0x000fda0003f46270 */
[----:B------:R-:W-:Y:S02]  /*4ae0*/  @!P2 IMAD.MOV.U32 R24, RZ, RZ, 0x0 ;  /* 0x00000000ff18a424 */ /* 0x000fe400078e00ff */
[----:B------:R-:W-:Y:S01]  /*4af0*/  @!P2 IMAD.MOV.U32 R25, RZ, RZ, -0x80000 ;  /* 0xfff80000ff19a424 */ /* 0x000fe200078e00ff */
[----:B------:R-:W-:Y:S06]  /*4b00*/  @!P2 BRA `(.L_x_64) ;  /* 0x00000000004ca947 */ /* 0x000fec0003800000 */
[----:B------:R-:W-:-:S13]  /*4b10*/  ISETP.GT.AND P2, PT, R31, 0x7fefffff, PT ;  /* 0x7fefffff1f00780c */ /* 0x000fda0003f44270 */
[----:B------:R-:W-:Y:S05]  /*4b20*/  @P2 BRA `(.L_x_65) ;  /* 0x0000000000402947 */ /* 0x000fea0003800000 */
[----:B------:R-:W-:Y:S01]  /*4b30*/  DMUL R30, R30, 8.11296384146066816958e+31 ;  /* 0x469000001e1e7828 */ /* 0x000fe20000000000 */
[----:B------:R-:W-:Y:S02]  /*4b40*/  IMAD.MOV.U32 R24, RZ, RZ, RZ ;  /* 0x000000ffff187224 */ /* 0x000fe400078e00ff */
[----:B------:R-:W-:Y:S02]  /*4b50*/  IMAD.MOV.U32 R28, RZ, RZ, 0x0 ;  /* 0x00000000ff1c7424 */ /* 0x000fe400078e00ff */
[----:B------:R-:W-:Y:S01]  /*4b60*/  IMAD.MOV.U32 R29, RZ, RZ, 0x3fd80000 ;  /* 0x3fd80000ff1d7424 */ /* 0x000fe200078e00ff */
[----:B------:R-:W0:Y:S02]  /*4b70*/  MUFU.RSQ64H R25, R31 ;  /* 0x0000001f00197308 */ /* 0x000e240000001c00 */
[----:B0-----:R-:W-:-:S08]  /*4b80*/  DMUL R26, R24, R24 ;  /* 0x00000018181a7228 */ /* 0x001fd00000000000 */
[----:B------:R-:W-:-:S08]  /*4b90*/  DFMA R26, R30, -R26, 1 ;  /* 0x3ff000001e1a742b */ /* 0x000fd0000000081a */
[----:B------:R-:W-:Y:S02]  /*4ba0*/  DFMA R28, R26, R28, 0.5 ;  /* 0x3fe000001a1c742b */ /* 0x000fe4000000001c */
[----:B------:R-:W-:-:S08]  /*4bb0*/  DMUL R26, R24, R26 ;  /* 0x0000001a181a7228 */ /* 0x000fd00000000000 */
[----:B------:R-:W-:-:S08]  /*4bc0*/  DFMA R26, R28, R26, R24 ;  /* 0x0000001a1c1a722b */ /* 0x000fd00000000018 */
[----:B------:R-:W-:Y:S02]  /*4bd0*/  DMUL R24, R30, R26 ;  /* 0x0000001a1e187228 */ /* 0x000fe40000000000 */
[----:B------:R-:W-:-:S06]  /*4be0*/  VIADD R27, R27, 0xfff00000 ;  /* 0xfff000001b1b7836 */ /* 0x000fcc0000000000 */
[----:B------:R-:W-:-:S08]  /*4bf0*/  DFMA R28, R24, -R24, R30 ;  /* 0x80000018181c722b */ /* 0x000fd0000000001e */
[----:B------:R-:W-:-:S10]  /*4c00*/  DFMA R24, R26, R28, R24 ;  /* 0x0000001c1a18722b */ /* 0x000fd40000000018 */
[----:B------:R-:W-:Y:S01]  /*4c10*/  VIADD R25, R25, 0xfcb00000 ;  /* 0xfcb0000019197836 */ /* 0x000fe20000000000 */
[----:B------:R-:W-:Y:S06]  /*4c20*/  BRA `(.L_x_64) ;  /* 0x0000000000047947 */ /* 0x000fec0003800000 */
.L_x_65:
[----:B------:R-:W-:-:S11]  /*4c30*/  DADD R24, R30, R30 ;  /* 0x000000001e187229 */ /* 0x000fd6000000001e */
.L_x_64:
[----:B------:R-:W-:Y:S05]  /*4c40*/  BSYNC.RECONVERGENT B2 ;  /* 0x0000000000027941 */ /* 0x000fea0003800200 */
.L_x_62:
[----:B------:R-:W-:-:S04]  /*4c50*/  IMAD.MOV.U32 R35, RZ, RZ, 0x0 ;  /* 0x00000000ff237424 */ /* 0x000fc800078e00ff */
[----:B------:R-:W-:Y:S05]  /*4c60*/  RET.REL.NODEC R34 `(_Z13GetCollisionsdddddddddPdS_S_S_S_S_S_S_S_S_S_S_S_S_S_S_S_Px) ;  /* 0xffffffb022e47950 */ /* 0x000fea0003c3ffff */
        .type           $_Z13GetCollisionsdddddddddPdS_S_S_S_S_S_S_S_S_S_S_S_S_S_S_S_Px$__internal_accurate_pow,@function
        .size           $_Z13GetCollisionsdddddddddPdS_S_S_S_S_S_S_S_S_S_S_S_S_S_S_S_Px$__internal_accurate_pow,($_Z13GetCollisionsdddddddddPdS_S_S_S_S_S_S_S_S_S_S_S_S_S_S_S_Px$__internal_trig_reduction_slowpathd - $_Z13GetCollisionsdddddddddPdS_S_S_S_S_S_S_S_S_S_S_S_S_S_S_S_Px$__internal_accurate_pow)
$_Z13GetCollisionsdddddddddPdS_S_S_S_S_S_S_S_S_S_S_S_S_S_S_S_Px$__internal_accurate_pow:
[----:B------:R-:W-:Y:S01]  /*4c70*/  ISETP.GT.U32.AND P1, PT, R13, 0xfffff, PT ;  /* 0x000fffff0d00780c */ /* 0x000fe20003f24070 */
[--C-:B------:R-:W-:Y:S01]  /*4c80*/  IMAD.MOV.U32 R19, RZ, RZ, R13.reuse ;  /* 0x000000ffff137224 */ /* 0x100fe200078e000d */
[----:B------:R-:W-:Y:S01]  /*4c90*/  MOV R18, R52 ;  /* 0x0000003400127202 */ /* 0x000fe20000000f00 */
[--C-:B------:R-:W-:Y:S01]  /*4ca0*/  IMAD.MOV.U32 R21, RZ, RZ, R13.reuse ;  /* 0x000000ffff157224 */ /* 0x100fe200078e000d */
[----:B------:R-:W-:Y:S01]  /*4cb0*/  UMOV UR28, 0x7d2cafe2 ;  /* 0x7d2cafe2001c7882 */ /* 0x000fe20000000000 */
[----:B------:R-:W-:Y:S01]  /*4cc0*/  IMAD.MOV.U32 R32, RZ, RZ, RZ ;  /* 0x000000ffff207224 */ /* 0x000fe200078e00ff */
[----:B------:R-:W-:Y:S01]  /*4cd0*/  UMOV UR29, 0x3eb0f5ff ;  /* 0x3eb0f5ff001d7882 */ /* 0x000fe20000000000 */
[----:B------:R-:W-:Y:S01]  /*4ce0*/  IMAD.MOV.U32 R28, RZ, RZ, 0x41ad3b5a ;  /* 0x41ad3b5aff1c7424 */ /* 0x000fe200078e00ff */
[----:B------:R-:W-:Y:S01]  /*4cf0*/  SHF.R.U32.HI R13, RZ, 0x14, R13 ;  /* 0x00000014ff0d7819 */ /* 0x000fe2000001160d */
[----:B------:R-:W-:Y:S01]  /*4d00*/  IMAD.MOV.U32 R29, RZ, RZ, 0x3ed0f5d2 ;  /* 0x3ed0f5d2ff1d7424 */ /* 0x000fe200078e00ff */
[----:B------:R-:W-:Y:S01]  /*4d10*/  UMOV UR30, 0x3b39803f ;  /* 0x3b39803f001e7882 */ /* 0x000fe20000000000 */
[----:B------:R-:W-:-:S02]  /*4d20*/  UMOV UR31, 0x3c7abc9e ;  /* 0x3c7abc9e001f7882 */ /* 0x000fc40000000000 */
[----:B------:R-:W-:-:S10]  /*4d30*/  @!P1 DMUL R18, R18, 1.80143985094819840000e+16 ;  /* 0x4350000012129828 */ /* 0x000fd40000000000 */
[----:B------:R-:W-:Y:S01]  /*4d40*/  @!P1 IMAD.MOV.U32 R21, RZ, RZ, R19 ;  /* 0x000000ffff159224 */ /* 0x000fe200078e0013 */
[----:B------:R-:W-:Y:S01]  /*4d50*/  @!P1 LEA.HI R13, R19, 0xffffffca, RZ, 0xc ;  /* 0xffffffca130d9811 */ /* 0x000fe200078f60ff */
[----:B------:R-:W-:-:S03]  /*4d60*/  @!P1 IMAD.MOV.U32 R52, RZ, RZ, R18 ;  /* 0x000000ffff349224 */ /* 0x000fc600078e0012 */
[----:B------:R-:W-:Y:S02]  /*4d70*/  LOP3.LUT R21, R21, 0x800fffff, RZ, 0xc0, !PT ;  /* 0x800fffff15157812 */ /* 0x000fe400078ec0ff */
[----:B------:R-:W-:Y:S02]  /*4d80*/  IADD3 R18, PT, PT, R13, -0x3ff, RZ ;  /* 0xfffffc010d127810 */ /* 0x000fe40007ffe0ff */
[----:B------:R-:W-:-:S04]  /*4d90*/  LOP3.LUT R53, R21, 0x3ff00000, RZ, 0xfc, !PT ;  /* 0x3ff0000015357812 */ /* 0x000fc800078efcff */
[----:B------:R-:W-:-:S13]  /*4da0*/  ISETP.GE.U32.AND P2, PT, R53, 0x3ff6a09f, PT ;  /* 0x3ff6a09f3500780c */ /* 0x000fda0003f46070 */
[----:B------:R-:W-:Y:S02]  /*4db0*/  @P2 VIADD R21, R53, 0xfff00000 ;  /* 0xfff0000035152836 */ /* 0x000fe40000000000 */
[----:B------:R-:W-:Y:S02]  /*4dc0*/  @P2 VIADD R18, R13, 0xfffffc02 ;  /* 0xfffffc020d122836 */ /* 0x000fe40000000000 */
[----:B------:R-:W-:-:S06]  /*4dd0*/  @P2 IMAD.MOV.U32 R53, RZ, RZ, R21 ;  /* 0x000000ffff352224 */ /* 0x000fcc00078e0015 */
[C---:B------:R-:W-:Y:S02]  /*4de0*/  DADD R26, R52.reuse, 1 ;  /* 0x3ff00000341a7429 */ /* 0x040fe40000000000 */
[----:B------:R-:W-:-:S04]  /*4df0*/  DADD R52, R52, -1 ;  /* 0xbff0000034347429 */ /* 0x000fc80000000000 */
[----:B------:R-:W0:Y:S02]  /*4e00*/  MUFU.RCP64H R33, R27 ;  /* 0x0000001b00217308 */ /* 0x000e240000001800 */
[----:B0-----:R-:W-:-:S08]  /*4e10*/  DFMA R24, -R26, R32, 1 ;  /* 0x3ff000001a18742b */ /* 0x001fd00000000120 */
[----:B------:R-:W-:-:S08]  /*4e20*/  DFMA R24, R24, R24, R24 ;  /* 0x000000181818722b */ /* 0x000fd00000000018 */
[----:B------:R-:W-:-:S08]  /*4e30*/  DFMA R32, R32, R24, R32 ;  /* 0x000000182020722b */ /* 0x000fd00000000020 */
[----:B------:R-:W-:-:S08]  /*4e40*/  DMUL R24, R52, R32 ;  /* 0x0000002034187228 */ /* 0x000fd00000000000 */
[----:B------:R-:W-:-:S08]  /*4e50*/  DFMA R24, R52, R32, R24 ;  /* 0x000000203418722b */ /* 0x000fd00000000018 */
[----:B------:R-:W-:Y:S02]  /*4e60*/  DMUL R50, R24, R24 ;  /* 0x0000001818327228 */ /* 0x000fe40000000000 */
[----:B------:R-:W-:-:S06]  /*4e70*/  DADD R34, R52, -R24 ;  /* 0x0000000034227229 */ /* 0x000fcc0000000818 */
[----:B------:R-:W-:Y:S01]  /*4e80*/  DFMA R26, R50, UR28, R28 ;  /* 0x0000001c321a7c2b */ /* 0x000fe2000800001c */
[----:B------:R-:W-:Y:S01]  /*4e90*/  UMOV UR28, 0x75488a3f ;  /* 0x75488a3f001c7882 */ /* 0x000fe20000000000 */
[----:B------:R-:W-:Y:S01]  /*4ea0*/  UMOV UR29, 0x3ef3b20a ;  /* 0x3ef3b20a001d7882 */ /* 0x000fe20000000000 */
[----:B------:R-:W-:Y:S02]  /*4eb0*/  DADD R34, R34, R34 ;  /* 0x0000000022227229 */ /* 0x000fe40000000022 */
[----:B------:R-:W-:-:S03]  /*4ec0*/  DMUL R28, R24, R24 ;  /* 0x00000018181c7228 */ /* 0x000fc60000000000 */
[----:B------:R-:W-:Y:S01]  /*4ed0*/  DFMA R26, R50, R26, UR28 ;  /* 0x0000001c321a7e2b */ /* 0x000fe2000800001a */
[----:B------:R-:W-:Y:S01]  /*4ee0*/  UMOV UR28, 0xe4faecd5 ;  /* 0xe4faecd5001c7882 */ /* 0x000fe20000000000 */
[----:B------:R-:W-:Y:S01]  /*4ef0*/  UMOV UR29, 0x3f1745cd ;  /* 0x3f1745cd001d7882 */ /* 0x000fe20000000000 */
[----:B------:R-:W-:-:S05]  /*4f00*/  DFMA R34, R52, -R24, R34 ;  /* 0x800000183422722b */ /* 0x000fca0000000022 */
[----:B------:R-:W-:Y:S01]  /*4f10*/  DFMA R26, R50, R26, UR28 ;  /* 0x0000001c321a7e2b */ /* 0x000fe2000800001a */
[----:B------:R-:W-:Y:S01]  /*4f20*/  UMOV UR28, 0x258a578b ;  /* 0x258a578b001c7882 */ /* 0x000fe20000000000 */
[----:B------:R-:W-:Y:S01]  /*4f30*/  UMOV UR29, 0x3f3c71c7 ;  /* 0x3f3c71c7001d7882 */ /* 0x000fe20000000000 */
[----:B------:R-:W-:-:S05]  /*4f40*/  DMUL R32, R32, R34 ;  /* 0x0000002220207228 */ /* 0x000fca0000000000 */
[----:B------:R-:W-:Y:S01]  /*4f50*/  DFMA R26, R50, R26, UR28 ;  /* 0x0000001c321a7e2b */ /* 0x000fe2000800001a */
[----:B------:R-:W-:Y:S01]  /*4f60*/  UMOV UR28, 0x9242b910 ;  /* 0x9242b910001c7882 */ /* 0x000fe20000000000 */
[----:B------:R-:W-:-:S03]  /*4f70*/  UMOV UR29, 0x3f624924 ;  /* 0x3f624924001d7882 */ /* 0x000fc60000000000 */
[----:B------:R-:W-:Y:S02]  /*4f80*/  VIADD R53, R33, 0x100000 ;  /* 0x0010000021357836 */ /* 0x000fe40000000000 */
[----:B------:R-:W-:Y:S01]  /*4f90*/  IMAD.MOV.U32 R52, RZ, RZ, R32 ;  /* 0x000000ffff347224 */ /* 0x000fe200078e0020 */
[----:B------:R-:W-:Y:S01]  /*4fa0*/  DFMA R26, R50, R26, UR28 ;  /* 0x0000001c321a7e2b */ /* 0x000fe2000800001a */
[----:B------:R-:W-:Y:S01]  /*4fb0*/  UMOV UR28, 0x99999dfb ;  /* 0x99999dfb001c7882 */ /* 0x000fe20000000000 */
[----:B------:R-:W-:-:S06]  /*4fc0*/  UMOV UR29, 0x3f899999 ;  /* 0x3f899999001d7882 */ /* 0x000fcc0000000000 */
[----:B------:R-:W-:Y:S01]  /*4fd0*/  DFMA R30, R50, R26, UR28 ;  /* 0x0000001c321e7e2b */ /* 0x000fe2000800001a */
[----:B------:R-:W-:Y:S01]  /*4fe0*/  UMOV UR28, 0x55555555 ;  /* 0x55555555001c7882 */ /* 0x000fe20000000000 */
[----:B------:R-:W-:-:S06]  /*4ff0*/  UMOV UR29, 0x3fb55555 ;  /* 0x3fb55555001d7882 */ /* 0x000fcc0000000000 */
[----:B------:R-:W-:-:S08]  /*5000*/  DFMA R26, R50, R30, UR28 ;  /* 0x0000001c321a7e2b */ /* 0x000fd0000800001e */
[----:B------:R-:W-:Y:S01]  /*5010*/  DADD R48, -R26, UR28 ;  /* 0x0000001c1a307e29 */ /* 0x000fe20008000100 */
[----:B------:R-:W-:Y:S01]  /*5020*/  UMOV UR28, 0xb9e7b0 ;  /* 0x00b9e7b0001c7882 */ /* 0x000fe20000000000 */
[----:B------:R-:W-:-:S06]  /*5030*/  UMOV UR29, 0x3c46a4cb ;  /* 0x3c46a4cb001d7882 */ /* 0x000fcc0000000000 */
[----:B------:R-:W-:Y:S02]  /*5040*/  DFMA R48, R50, R30, R48 ;  /* 0x0000001e3230722b */ /* 0x000fe40000000030 */
[C---:B------:R-:W-:Y:S02]  /*5050*/  DMUL R30, R24.reuse, R28 ;  /* 0x0000001c181e7228 */ /* 0x040fe40000000000 */
[----:B------:R-:W-:-:S04]  /*5060*/  DFMA R50, R24, R24, -R28 ;  /* 0x000000181832722b */ /* 0x000fc8000000081c */
[----:B------:R-:W-:Y:S01]  /*5070*/  DADD R34, R48, -UR28 ;  /* 0x8000001c30227e29 */ /* 0x000fe20008000000 */
[----:B------:R-:W-:Y:S01]  /*5080*/  UMOV UR28, 0x80000000 ;  /* 0x80000000001c7882 */ /* 0x000fe20000000000 */
[C---:B------:R-:W-:Y:S01]  /*5090*/  DFMA R48, R24.reuse, R28, -R30 ;  /* 0x0000001c1830722b */ /* 0x040fe2000000081e */
[----:B------:R-:W-:Y:S01]  /*50a0*/  UMOV UR29, 0x43300000 ;  /* 0x43300000001d7882 */ /* 0x000fe20000000000 */
[----:B------:R-:W-:-:S04]  /*50b0*/  DFMA R50, R24, R52, R50 ;  /* 0x000000341832722b */ /* 0x000fc80000000032 */
[----:B------:R-:W-:Y:S02]  /*50c0*/  DADD R54, R26, R34 ;  /* 0x000000001a367229 */ /* 0x000fe40000000022 */
[----:B------:R-:W-:-:S06]  /*50d0*/  DFMA R48, R32, R28, R48 ;  /* 0x0000001c2030722b */ /* 0x000fcc0000000030 */
[----:B------:R-:W-:Y:S02]  /*50e0*/  DMUL R28, R54, R30 ;  /* 0x0000001e361c7228 */ /* 0x000fe40000000000 */
[----:B------:R-:W-:Y:S02]  /*50f0*/  DFMA R48, R24, R50, R48 ;  /* 0x000000321830722b */ /* 0x000fe40000000030 */
[----:B------:R-:W-:-:S04]  /*5100*/  DADD R50, R26, -R54 ;  /* 0x000000001a327229 */ /* 0x000fc80000000836 */
[----:B------:R-:W-:-:S04]  /*5110*/  DFMA R26, R54, R30, -R28 ;  /* 0x0000001e361a722b */ /* 0x000fc8000000081c */
[----:B------:R-:W-:-:S04]  /*5120*/  DADD R50, R34, R50 ;  /* 0x0000000022327229 */ /* 0x000fc80000000032 */
[----:B------:R-:W-:-:S08]  /*5130*/  DFMA R26, R54, R48, R26 ;  /* 0x00000030361a722b */ /* 0x000fd0000000001a */
[----:B------:R-:W-:-:S08]  /*5140*/  DFMA R50, R50, R30, R26 ;  /* 0x0000001e3232722b */ /* 0x000fd0000000001a */
[----:B------:R-:W-:-:S08]  /*5150*/  DADD R30, R28, R50 ;  /* 0x000000001c1e7229 */ /* 0x000fd00000000032 */
[--C-:B------:R-:W-:Y:S02]  /*5160*/  DADD R26, R24, R30.reuse ;  /* 0x00000000181a7229 */ /* 0x100fe4000000001e */
[----:B------:R-:W-:-:S06]  /*5170*/  DADD R28, R28, -R30 ;  /* 0x000000001c1c7229 */ /* 0x000fcc000000081e */
[----:B------:R-:W-:Y:S02]  /*5180*/  DADD R24, R24, -R26 ;  /* 0x0000000018187229 */ /* 0x000fe4000000081a */
[----:B------:R-:W-:-:S06]  /*5190*/  DADD R28, R50, R28 ;  /* 0x00000000321c7229 */ /* 0x000fcc000000001c */
[----:B------:R-:W-:-:S08]  /*51a0*/  DADD R24, R30, R24 ;  /* 0x000000001e187229 */ /* 0x000fd00000000018 */
[----:B------:R-:W-:-:S08]  /*51b0*/  DADD R24, R28, R24 ;  /* 0x000000001c187229 */ /* 0x000fd00000000018 */
[----:B------:R-:W-:Y:S01]  /*51c0*/  DADD R32, R32, R24 ;  /* 0x0000000020207229 */ /* 0x000fe20000000018 */
[----:B------:R-:W-:Y:S01]  /*51d0*/  LOP3.LUT R24, R18, 0x80000000, RZ, 0x3c, !PT ;  /* 0x8000000012187812 */ /* 0x000fe200078e3cff */
[----:B------:R-:W-:-:S06]  /*51e0*/  IMAD.MOV.U32 R25, RZ, RZ, 0x43300000 ;  /* 0x43300000ff197424 */ /* 0x000fcc00078e00ff */
[----:B------:R-:W-:Y:S02]  /*51f0*/  DADD R28, R26, R32 ;  /* 0x000000001a1c7229 */ /* 0x000fe40000000020 */
[----:B------:R-:W-:Y:S01]  /*5200*/  DADD R24, R24, -UR28 ;  /* 0x8000001c18187e29 */ /* 0x000fe20008000000 */
[----:B------:R-:W-:Y:S01]  /*5210*/  UMOV UR28, 0xfefa39ef ;  /* 0xfefa39ef001c7882 */ /* 0x000fe20000000000 */
[----:B------:R-:W-:-:S04]  /*5220*/  UMOV UR29, 0x3fe62e42 ;  /* 0x3fe62e42001d7882 */ /* 0x000fc80000000000 */
[--C-:B------:R-:W-:Y:S02]  /*5230*/  DADD R26, R26, -R28.reuse ;  /* 0x000000001a1a7229 */ /* 0x100fe4000000081c */
[----:B------:R-:W-:-:S06]  /*5240*/  DFMA R18, R24, UR28, R28 ;  /* 0x0000001c18127c2b */ /* 0x000fcc000800001c */
[----:B------:R-:W-:Y:S02]  /*5250*/  DADD R26, R32, R26 ;  /* 0x00000000201a7229 */ /* 0x000fe4000000001a */
[----:B------:R-:W-:-:S08]  /*5260*/  DFMA R30, R24, -UR28, R18 ;  /* 0x8000001c181e7c2b */ /* 0x000fd00008000012 */
[----:B------:R-:W-:-:S08]  /*5270*/  DADD R30, -R28, R30 ;  /* 0x000000001c1e7229 */ /* 0x000fd0000000011e */
[----:B------:R-:W-:-:S08]  /*5280*/  DADD R26, R26, -R30 ;  /* 0x000000001a1a7229 */ /* 0x000fd0000000081e */
[----:B------:R-:W-:-:S08]  /*5290*/  DFMA R26, R24, UR30, R26 ;  /* 0x0000001e181a7c2b */ /* 0x000fd0000800001a */
[----:B------:R-:W-:-:S08]  /*52a0*/  DADD R24, R18, R26 ;  /* 0x0000000012187229 */ /* 0x000fd0000000001a */
[----:B------:R-:W-:Y:S02]  /*52b0*/  DADD R28, R18, -R24 ;  /* 0x00000000121c7229 */ /* 0x000fe40000000818 */
[----:B------:R-:W-:-:S06]  /*52c0*/  DMUL R18, R24, 2 ;  /* 0x4000000018127828 */ /* 0x000fcc0000000000 */
[----:B------:R-:W-:Y:S02]  /*52d0*/  DADD R28, R26, R28 ;  /* 0x000000001a1c7229 */ /* 0x000fe4000000001c */
[----:B------:R-:W-:Y:S01]  /*52e0*/  DFMA R24, R24, 2, -R18 ;  /* 0x400000001818782b */ /* 0x000fe20000000812 */
[----:B------:R-:W-:Y:S02]  /*52f0*/  IMAD.MOV.U32 R26, RZ, RZ, 0x652b82fe ;  /* 0x652b82feff1a7424 */ /* 0x000fe400078e00ff */
[----:B------:R-:W-:-:S05]  /*5300*/  IMAD.MOV.U32 R27, RZ, RZ, 0x3ff71547 ;  /* 0x3ff71547ff1b7424 */ /* 0x000fca00078e00ff */
[----:B------:R-:W-:-:S08]  /*5310*/  DFMA R28, R28, 2, R24 ;  /* 0x400000001c1c782b */ /* 0x000fd00000000018 */
[----:B------:R-:W-:-:S08]  /*5320*/  DADD R24, R18, R28 ;  /* 0x0000000012187229 */ /* 0x000fd0000000001c */
[----:B------:R-:W-:Y:S02]  /*5330*/  DFMA R26, R24, R26, 6.75539944105574400000e+15 ;  /* 0x43380000181a742b */ /* 0x000fe4000000001a */
[----:B------:R-:W-:Y:S01]  /*5340*/  FSETP.GEU.AND P1, PT, |R25|, 4.1917929649353027344, PT ;  /* 0x4086232b1900780b */ /* 0x000fe20003f2e200 */
[----:B------:R-:W-:-:S05]  /*5350*/  DADD R18, R18, -R24 ;  /* 0x0000000012127229 */ /* 0x000fca0000000818 */
[----:B------:R-:W-:-:S03]  /*5360*/  DADD R30, R26, -6.75539944105574400000e+15 ;  /* 0xc33800001a1e7429 */ /* 0x000fc60000000000 */
[----:B------:R-:W-:-:S05]  /*5370*/  DADD R28, R28, R18 ;  /* 0x000000001c1c7229 */ /* 0x000fca0000000012 */
[----:B------:R-:W-:Y:S01]  /*5380*/  DFMA R32, R30, -UR28, R24 ;  /* 0x8000001c1e207c2b */ /* 0x000fe20008000018 */
[----:B------:R-:W-:Y:S01]  /*5390*/  UMOV UR28, 0x3b39803f ;  /* 0x3b39803f001c7882 */ /* 0x000fe20000000000 */
[----:B------:R-:W-:-:S06]  /*53a0*/  UMOV UR29, 0x3c7abc9e ;  /* 0x3c7abc9e001d7882 */ /* 0x000fcc0000000000 */
[----:B------:R-:W-:Y:S01]  /*53b0*/  DFMA R30, R30, -UR28, R32 ;  /* 0x8000001c1e1e7c2b */ /* 0x000fe20008000020 */
[----:B------:R-:W-:Y:S01]  /*53c0*/  UMOV UR28, 0x69ce2bdf ;  /* 0x69ce2bdf001c7882 */ /* 0x000fe20000000000 */
[----:B------:R-:W-:Y:S01]  /*53d0*/  IMAD.MOV.U32 R32, RZ, RZ, -0x35dec16 ;  /* 0xfca213eaff207424 */ /* 0x000fe200078e00ff */
[----:B------:R-:W-:Y:S01]  /*53e0*/  UMOV UR29, 0x3e5ade15 ;  /* 0x3e5ade15001d7882 */ /* 0x000fe20000000000 */
[----:B------:R-:W-:-:S06]  /*53f0*/  IMAD.MOV.U32 R33, RZ, RZ, 0x3e928af3 ;  /* 0x3e928af3ff217424 */ /* 0x000fcc00078e00ff */
[----:B------:R-:W-:Y:S01]  /*5400*/  DFMA R32, R30, UR28, R32 ;  /* 0x0000001c1e207c2b */ /* 0x000fe20008000020 */
[----:B------:R-:W-:Y:S01]  /*5410*/  UMOV UR28, 0x62401315 ;  /* 0x62401315001c7882 */ /* 0x000fe20000000000 */
[----:B------:R-:W-:-:S06]  /*5420*/  UMOV UR29, 0x3ec71dee ;  /* 0x3ec71dee001d7882 */ /* 0x000fcc0000000000 */
[----:B------:R-:W-:Y:S01]  /*5430*/  DFMA R32, R30, R32, UR28 ;  /* 0x0000001c1e207e2b */ /* 0x000fe20008000020 */
        /* <DEDUP_REMOVED lines=20> */
[----:B------:R-:W-:-:S08]  /*5580*/  DFMA R32, R30, R32, UR28 ;  /* 0x0000001c1e207e2b */ /* 0x000fd00008000020 */
[----:B------:R-:W-:-:S08]  /*5590*/  DFMA R32, R30, R32, 1 ;  /* 0x3ff000001e20742b */ /* 0x000fd00000000020 */
[----:B------:R-:W-:-:S10]  /*55a0*/  DFMA R30, R30, R32, 1 ;  /* 0x3ff000001e1e742b */ /* 0x000fd40000000020 */
[----:B------:R-:W-:Y:S02]  /*55b0*/  IMAD R19, R26, 0x100000, R31 ;  /* 0x001000001a137824 */ /* 0x000fe400078e021f */
[----:B------:R-:W-:Y:S01]  /*55c0*/  IMAD.MOV.U32 R18, RZ, RZ, R30 ;  /* 0x000000ffff127224 */ /* 0x000fe200078e001e */
[----:B------:R-:W-:Y:S06]  /*55d0*/  @!P1 BRA `(.L_x_66) ;  /* 0x0000000000309947 */ /* 0x000fec0003800000 */
[----:B------:R-:W-:Y:S01]  /*55e0*/  FSETP.GEU.AND P2, PT, |R25|, 4.2275390625, PT ;  /* 0x408748001900780b */ /* 0x000fe20003f4e200 */
[C---:B------:R-:W-:Y:S02]  /*55f0*/  DADD R18, R24.reuse, +INF ;  /* 0x7ff0000018127429 */ /* 0x040fe40000000000 */
[----:B------:R-:W-:-:S08]  /*5600*/  DSETP.GEU.AND P1, PT, R24, RZ, PT ;  /* 0x000000ff1800722a */ /* 0x000fd00003f2e000 */
[----:B------:R-:W-:Y:S02]  /*5610*/  FSEL R18, R18, RZ, P1 ;  /* 0x000000ff12127208 */ /* 0x000fe40000800000 */
[----:B------:R-:W-:Y:S02]  /*5620*/  @!P2 LEA.HI R13, R26, R26, RZ, 0x1 ;  /* 0x0000001a1a0da211 */ /* 0x000fe400078f08ff */
[----:B------:R-:W-:Y:S02]  /*5630*/  FSEL R19, R19, RZ, P1 ;  /* 0x000000ff13137208 */ /* 0x000fe40000800000 */
[----:B------:R-:W-:-:S05]  /*5640*/  @!P2 SHF.R.S32.HI R13, RZ, 0x1, R13 ;  /* 0x00000001ff0da819 */ /* 0x000fca000001140d */
[----:B------:R-:W-:Y:S02]  /*5650*/  @!P2 IMAD.IADD R24, R26, 0x1, -R13 ;  /* 0x000000011a18a824 */ /* 0x000fe400078e0a0d */
[----:B------:R-:W-:-:S03]  /*5660*/  @!P2 IMAD R31, R13, 0x100000, R31 ;  /* 0x001000000d1fa824 */ /* 0x000fc600078e021f */
[----:B------:R-:W-:Y:S01]  /*5670*/  @!P2 LEA R25, R24, 0x3ff00000, 0x14 ;  /* 0x3ff000001819a811 */ /* 0x000fe200078ea0ff */
[----:B------:R-:W-:-:S06]  /*5680*/  @!P2 IMAD.MOV.U32 R24, RZ, RZ, RZ ;  /* 0x000000ffff18a224 */ /* 0x000fcc00078e00ff */
[----:B------:R-:W-:-:S11]  /*5690*/  @!P2 DMUL R18, R30, R24 ;  /* 0x000000181e12a228 */ /* 0x000fd60000000000 */
.L_x_66:
[----:B------:R-:W-:Y:S01]  /*56a0*/  DFMA R28, R28, R18, R18 ;  /* 0x000000121c1c722b */ /* 0x000fe20000000012 */
[----:B------:R-:W-:Y:S01]  /*56b0*/  MOV R24, R12 ;  /* 0x0000000c00187202 */ /* 0x000fe20000000f00 */
[----:B------:R-:W-:Y:S01]  /*56c0*/  DSETP.NEU.AND P1, PT, |R18|, +INF , PT ;  /* 0x7ff000001200742a */ /* 0x000fe20003f2d200 */
[----:B------:R-:W-:-:S07]  /*56d0*/  IMAD.MOV.U32 R25, RZ, RZ, 0x0 ;  /* 0x00000000ff197424 */ /* 0x000fce00078e00ff */
[----:B------:R-:W-:Y:S02]  /*56e0*/  FSEL R18, R18, R28, !P1 ;  /* 0x0000001c12127208 */ /* 0x000fe40004800000 */
[----:B------:R-:W-:Y:S01]  /*56f0*/  FSEL R13, R19, R29, !P1 ;  /* 0x0000001d130d7208 */ /* 0x000fe20004800000 */
[----:B------:R-:W-:Y:S06]  /*5700*/  RET.REL.NODEC R24 `(_Z13GetCollisionsdddddddddPdS_S_S_S_S_S_S_S_S_S_S_S_S_S_S_S_Px) ;  /* 0xffffffa8183c7950 */ /* 0x000fec0003c3ffff */
        .type           $_Z13GetCollisionsdddddddddPdS_S_S_S_S_S_S_S_S_S_S_S_S_S_S_S_Px$__internal_trig_reduction_slowpathd,@function
        .size           $_Z13GetCollisionsdddddddddPdS_S_S_S_S_S_S_S_S_S_S_S_S_S_S_S_Px$__internal_trig_reduction_slowpathd,(.L_x_78 - $_Z13GetCollisionsdddddddddPdS_S_S_S_S_S_S_S_S_S_S_S_S_S_S_S_Px$__internal_trig_reduction_slowpathd)
$_Z13GetCollisionsdddddddddPdS_S_S_S_S_S_S_S_S_S_S_S_S_S_S_S_Px$__internal_trig_reduction_slowpathd:
[--C-:B------:R-:W-:Y:S01]  /*5710*/  SHF.R.U32.HI R26, RZ, 0x14, R25.reuse ;  /* 0x00000014ff1a7819 */ /* 0x100fe20000011619 */
[----:B------:R-:W-:Y:S02]  /*5720*/  IMAD.MOV.U32 R53, RZ, RZ, R25 ;  /* 0x000000ffff357224 */ /* 0x000fe400078e0019 */
[----:B------:R-:W-:Y:S01]  /*5730*/  IMAD.MOV.U32 R27, RZ, RZ, RZ ;  /* 0x000000ffff1b7224 */ /* 0x000fe200078e00ff */
[----:B------:R-:W-:-:S04]  /*5740*/  LOP3.LUT R28, R26, 0x7ff, RZ, 0xc0, !PT ;  /* 0x000007ff1a1c7812 */ /* 0x000fc800078ec0ff */
[----:B------:R-:W-:-:S13]  /*5750*/  ISETP.NE.AND P1, PT, R28, 0x7ff, PT ;  /* 0x000007ff1c00780c */ /* 0x000fda0003f25270 */
[----:B------:R-:W-:Y:S05]  /*5760*/  @!P1 BRA `(.L_x_67) ;  /* 0x00000008004c9947 */ /* 0x000fea0003800000 */
[----:B------:R-:W-:Y:S01]  /*5770*/  VIADD R28, R28, 0xfffffc00 ;  /* 0xfffffc001c1c7836 */ /* 0x000fe20000000000 */
[----:B------:R-:W-:Y:S01]  /*5780*/  BSSY.RECONVERGENT B1, `(.L_x_68) ;  /* 0x0000030000017945 */ /* 0x000fe20003800200 */
[----:B------:R-:W-:Y:S01]  /*5790*/  VIADD R29, R1, 0x30 ;  /* 0x00000030011d7836 */ /* 0x000fe20000000000 */
[----:B------:R-:W-:Y:S02]  /*57a0*/  CS2R R34, SRZ ;  /* 0x0000000000227805 */ /* 0x000fe4000001ff00 */
[----:B------:R-:W-:Y:S02]  /*57b0*/  SHF.R.U32.HI R27, RZ, 0x6, R28 ;  /* 0x00000006ff1b7819 */ /* 0x000fe4000001161c */
[----:B------:R-:W-:Y:S02]  /*57c0*/  ISETP.GE.U32.AND P1, PT, R28, 0x80, PT ;  /* 0x000000801c00780c */ /* 0x000fe40003f26070 */
[C---:B------:R-:W-:Y:S02]  /*57d0*/  IADD3 R28, PT, PT, -R27.reuse, 0x13, RZ ;  /* 0x000000131b1c7810 */ /* 0x040fe40007ffe1ff */
[----:B------:R-:W-:-:S02]  /*57e0*/  IADD3 R55, PT, PT, -R27, 0xf, RZ ;  /* 0x0000000f1b377810 */ /* 0x000fc40007ffe1ff */
[----:B------:R-:W-:-:S04]  /*57f0*/  SEL R28, R28, 0x12, P1 ;  /* 0x000000121c1c7807 */ /* 0x000fc80000800000 */
[----:B------:R-:W-:-:S13]  /*5800*/  ISETP.GE.AND P1, PT, R55, R28, PT ;  /* 0x0000001c3700720c */ /* 0x000fda0003f26270 */
[----:B------:R-:W-:Y:S05]  /*5810*/  @P1 BRA `(.L_x_69) ;  /* 0x0000000000981947 */ /* 0x000fea0003800000 */
[----:B------:R-:W0:Y:S01]  /*5820*/  LDC.64 R32, c[0x0][0x358] ;  /* 0x0000d600ff207b82 */ /* 0x000e220000000a00 */
[C---:B------:R-:W-:Y:S01]  /*5830*/  SHF.L.U64.HI R30, R52.reuse, 0xb, R53 ;  /* 0x0000000b341e7819 */ /* 0x040fe20000010235 */
[----:B------:R-:W-:Y:S01]  /*5840*/  BSSY.RECONVERGENT B2, `(.L_x_70) ;  /* 0x0000022000027945 */ /* 0x000fe20003800200 */
[----:B------:R-:W-:Y:S01]  /*5850*/  IMAD.SHL.U32 R31, R52, 0x800, RZ ;  /* 0x00000800341f7824 */ /* 0x000fe200078e00ff */
[----:B------:R-:W-:Y:S01]  /*5860*/  IADD3 R53, PT, PT, RZ, -R27, -R28 ;  /* 0x8000001bff357210 */ /* 0x000fe20007ffe81c */
[----:B------:R-:W-:Y:S01]  /*5870*/  IMAD.MOV.U32 R52, RZ, RZ, RZ ;  /* 0x000000ffff347224 */ /* 0x000fe200078e00ff */
[----:B------:R-:W-:Y:S02]  /*5880*/  CS2R R34, SRZ ;  /* 0x0000000000227805 */ /* 0x000fe4000001ff00 */
[----:B------:R-:W-:-:S07]  /*5890*/  LOP3.LUT R30, R30, 0x80000000, RZ, 0xfc, !PT ;  /* 0x800000001e1e7812 */ /* 0x000fce00078efcff */
.L_x_71:
[----:B------:R-:W1:Y:S01]  /*58a0*/  LDC.64 R50, c[0x4][RZ] ;  /* 0x01000000ff327b82 */ /* 0x000e620000000a00 */
[----:B0-----:R-:W-:Y:S02]  /*58b0*/  R2UR UR28, R32 ;  /* 0x00000000201c72ca */ /* 0x001fe400000e0000 */
[----:B------:R-:W-:Y:S01]  /*58c0*/  R2UR UR29, R33 ;  /* 0x00000000211d72ca */ /* 0x000fe200000e0000 */
[----:B-1----:R-:W-:-:S12]  /*58d0*/  IMAD.WIDE R50, R55, 0x8, R50 ;  /* 0x0000000837327825 */ /* 0x002fd800078e0232 */
[----:B------:R-:W2:Y:S01]  /*58e0*/  LDG.E.64.CONSTANT R50, desc[UR28][R50.64] ;  /* 0x0000001c32327981 */ /* 0x000ea2000c1e9b00 */
[----:B------:R-:W-:Y:S02]  /*58f0*/  VIADD R53, R53, 0x1 ;  /* 0x0000000135357836 */ /* 0x000fe40000000000 */
[----:B------:R-:W-:Y:S02]  /*5900*/  VIADD R55, R55, 0x1 ;  /* 0x0000000137377836 */ /* 0x000fe40000000000 */
[----:B--2---:R-:W-:-:S04]  /*5910*/  IMAD.WIDE.U32 R34, P4, R50, R31, R34 ;  /* 0x0000001f32227225 */ /* 0x004fc80007880022 */
[----:B------:R-:W-:Y:S02]  /*5920*/  IMAD R57, R50, R30, RZ ;  /* 0x0000001e32397224 */ /* 0x000fe400078e02ff */
[----:B------:R-:W-:-:S03]  /*5930*/  IMAD R54, R51, R31, RZ ;  /* 0x0000001f33367224 */ /* 0x000fc600078e02ff */
[----:B------:R-:W-:-:S04]  /*5940*/  IADD3 R57, P1, PT, R57, R35, RZ ;  /* 0x0000002339397210 */ /* 0x000fc80007f3e0ff */
[----:B------:R-:W-:Y:S01]  /*5950*/  IADD3 R35, P2, PT, R54, R57, RZ ;  /* 0x0000003936237210 */ /* 0x000fe20007f5e0ff */
[----:B------:R-:W-:-:S04]  /*5960*/  IMAD.HI.U32 R54, R50, R30, RZ ;  /* 0x0000001e32367227 */ /* 0x000fc800078e00ff */
[----:B------:R-:W-:-:S04]  /*5970*/  IMAD.HI.U32 R50, R51, R31, RZ ;  /* 0x0000001f33327227 */ /* 0x000fc800078e00ff */
[----:B------:R-:W-:Y:S02]  /*5980*/  IMAD.X R59, RZ, RZ, R54, P4 ;  /* 0x000000ffff3b7224 */ /* 0x000fe400020e0636 */
[----:B------:R-:W-:-:S03]  /*5990*/  IMAD.HI.U32 R54, R51, R30, RZ ;  /* 0x0000001e33367227 */ /* 0x000fc600078e00ff */
[----:B------:R-:W-:Y:S01]  /*59a0*/  IADD3.X R50, P1, PT, R50, R59, RZ, P1, !PT ;  /* 0x0000003b32327210 */ /* 0x000fe20000f3e4ff */
[----:B------:R-:W-:Y:S02]  /*59b0*/  IMAD R51, R51, R30, RZ ;  /* 0x0000001e33337224 */ /* 0x000fe400078e02ff */
[C---:B------:R-:W-:Y:S02]  /*59c0*/  IMAD R57, R52.reuse, 0x8, R29 ;  /* 0x0000000834397824 */ /* 0x040fe400078e021d */
[----:B------:R-:W-:Y:S01]  /*59d0*/  IMAD.X R54, RZ, RZ, R54, P1 ;  /* 0x000000ffff367224 */ /* 0x000fe200008e0636 */
[----:B------:R-:W-:Y:S01]  /*59e0*/  ISETP.NE.AND P1, PT, R53, -0xf, PT ;  /* 0xfffffff13500780c */ /* 0x000fe20003f25270 */
[----:B------:R-:W-:Y:S01]  /*59f0*/  VIADD R52, R52, 0x1 ;  /* 0x0000000134347836 */ /* 0x000fe20000000000 */
[----:B------:R-:W-:Y:S01]  /*5a00*/  IADD3.X R50, P2, PT, R51, R50, RZ, P2, !PT ;  /* 0x0000003233327210 */ /* 0x000fe2000175e4ff */
[----:B------:R0:W-:Y:S03]  /*5a10*/  STL.64 [R57], R34 ;  /* 0x0000002239007387 */ /* 0x0001e60000100a00 */
[----:B------:R-:W-:Y:S01]  /*5a20*/  IADD3.X R51, PT, PT, RZ, R54, RZ, P2, !PT ;  /* 0x00000036ff337210 */ /* 0x000fe200017fe4ff */
[----:B0-----:R-:W-:-:S04]  /*5a30*/  IMAD.MOV.U32 R34, RZ, RZ, R50 ;  /* 0x000000ffff227224 */ /* 0x001fc800078e0032 */
[----:B------:R-:W-:Y:S02]  /*5a40*/  IMAD.MOV.U32 R35, RZ, RZ, R51 ;  /* 0x000000ffff237224 */ /* 0x000fe400078e0033 */
[----:B------:R-:W-:Y:S05]  /*5a50*/  @P1 BRA `(.L_x_71) ;  /* 0xfffffffc00901947 */ /* 0x000fea000383ffff */
[----:B------:R-:W-:Y:S05]  /*5a60*/  BSYNC.RECONVERGENT B2 ;  /* 0x0000000000027941 */ /* 0x000fea0003800200 */
.L_x_70:
[----:B------:R-:W-:-:S07]  /*5a70*/  IMAD.MOV.U32 R55, RZ, RZ, R28 ;  /* 0x000000ffff377224 */ /* 0x000fce00078e001c */
.L_x_69:
[----:B------:R-:W-:Y:S05]  /*5a80*/  BSYNC.RECONVERGENT B1 ;  /* 0x0000000000017941 */ /* 0x000fea0003800200 */
.L_x_68:
[----:B------:R-:W-:Y:S01]  /*5a90*/  LOP3.LUT P1, R53, R26, 0x3f, RZ, 0xc0, !PT ;  /* 0x0000003f1a357812 */ /* 0x000fe2000782c0ff */
[----:B------:R-:W-:-:S04]  /*5aa0*/  IMAD.IADD R26, R27, 0x1, R55 ;  /* 0x000000011b1a7824 */ /* 0x000fc800078e0237 */
[----:B------:R-:W-:-:S05]  /*5ab0*/  IMAD.U32 R33, R26, 0x8, R29 ;  /* 0x000000081a217824 */ /* 0x000fca00078e001d */
[----:B------:R0:W-:Y:S04]  /*5ac0*/  STL.64 [R33+-0x78], R34 ;  /* 0xffff882221007387 */ /* 0x0001e80000100a00 */
[----:B------:R-:W2:Y:S04]  /*5ad0*/  @P1 LDL.64 R50, [R1+0x38] ;  /* 0x0000380001321983 */ /* 0x000ea80000100a00 */
[----:B------:R-:W3:Y:S04]  /*5ae0*/  LDL.64 R28, [R1+0x40] ;  /* 0x00004000011c7983 */ /* 0x000ee80000100a00 */
[----:B------:R-:W4:Y:S01]  /*5af0*/  LDL.64 R26, [R1+0x48] ;  /* 0x00004800011a7983 */ /* 0x000f220000100a00 */
[----:B------:R-:W-:Y:S01]  /*5b00*/  @P1 LOP3.LUT R31, R53, 0x3f, RZ, 0x3c, !PT ;  /* 0x0000003f351f1812 */ /* 0x000fe200078e3cff */
[----:B------:R-:W-:Y:S01]  /*5b10*/  BSSY.RECONVERGENT B1, `(.L_x_72) ;  /* 0x0000034000017945 */ /* 0x000fe20003800200 */
[----:B--2---:R-:W-:-:S02]  /*5b20*/  @P1 SHF.R.U64 R32, R50, 0x1, R51 ;  /* 0x0000000132201819 */ /* 0x004fc40000001233 */
[----:B------:R-:W-:Y:S02]  /*5b30*/  @P1 SHF.R.U32.HI R50, RZ, 0x1, R51 ;  /* 0x00000001ff321819 */ /* 0x000fe40000011633 */
[----:B---3--:R-:W-:Y:S02]  /*5b40*/  @P1 SHF.L.U32 R51, R28, R53, RZ ;  /* 0x000000351c331219 */ /* 0x008fe400000006ff */
[----:B------:R-:W-:Y:S02]  /*5b50*/  @P1 SHF.R.U64 R32, R32, R31, R50 ;  /* 0x0000001f20201219 */ /* 0x000fe40000001232 */
[--C-:B------:R-:W-:Y:S02]  /*5b60*/  @P1 SHF.R.U32.HI R30, RZ, 0x1, R29.reuse ;  /* 0x00000001ff1e1819 */ /* 0x100fe4000001161d */
[C-C-:B------:R-:W-:Y:S02]  /*5b70*/  @P1 SHF.R.U64 R54, R28.reuse, 0x1, R29.reuse ;  /* 0x000000011c361819 */ /* 0x140fe4000000121d */
[----:B------:R-:W-:-:S02]  /*5b80*/  @P1 SHF.L.U64.HI R52, R28, R53, R29 ;  /* 0x000000351c341219 */ /* 0x000fc4000001021d */
[----:B0-----:R-:W-:Y:S02]  /*5b90*/  @P1 SHF.R.U32.HI R33, RZ, R31, R50 ;  /* 0x0000001fff211219 */ /* 0x001fe40000011632 */
[----:B------:R-:W-:Y:S02]  /*5ba0*/  @P1 LOP3.LUT R28, R51, R32, RZ, 0xfc, !PT ;  /* 0x00000020331c1212 */ /* 0x000fe400078efcff */
[----:B----4-:R-:W-:Y:S02]  /*5bb0*/  @P1 SHF.L.U32 R34, R26, R53, RZ ;  /* 0x000000351a221219 */ /* 0x010fe400000006ff */
[----:B------:R-:W-:Y:S01]  /*5bc0*/  @P1 SHF.R.U64 R35, R54, R31, R30 ;  /* 0x0000001f36231219 */ /* 0x000fe2000000121e */
[----:B------:R-:W-:Y:S01]  /*5bd0*/  IMAD.SHL.U32 R32, R28, 0x4, RZ ;  /* 0x000000041c207824 */ /* 0x000fe200078e00ff */
[----:B------:R-:W-:Y:S02]  /*5be0*/  @P1 LOP3.LUT R29, R52, R33, RZ, 0xfc, !PT ;  /* 0x00000021341d1212 */ /* 0x000fe400078efcff */
[----:B------:R-:W-:-:S02]  /*5bf0*/  @P1 SHF.L.U64.HI R53, R26, R53, R27 ;  /* 0x000000351a351219 */ /* 0x000fc4000001021b */
[----:B------:R-:W-:Y:S02]  /*5c00*/  @P1 SHF.R.U32.HI R30, RZ, R31, R30 ;  /* 0x0000001fff1e1219 */ /* 0x000fe4000001161e */
[----:B------:R-:W-:Y:S02]  /*5c10*/  @P1 LOP3.LUT R26, R34, R35, RZ, 0xfc, !PT ;  /* 0x00000023221a1212 */ /* 0x000fe400078efcff */
[----:B------:R-:W-:Y:S02]  /*5c20*/  SHF.L.U64.HI R28, R28, 0x2, R29 ;  /* 0x000000021c1c7819 */ /* 0x000fe4000001021d */
[----:B------:R-:W-:Y:S02]  /*5c30*/  @P1 LOP3.LUT R27, R53, R30, RZ, 0xfc, !PT ;  /* 0x0000001e351b1212 */ /* 0x000fe400078efcff */
[----:B------:R-:W-:Y:S02]  /*5c40*/  SHF.L.W.U32.HI R29, R29, 0x2, R26 ;  /* 0x000000021d1d7819 */ /* 0x000fe40000010e1a */
[----:B------:R-:W-:-:S02]  /*5c50*/  IADD3 RZ, P1, PT, RZ, -R32, RZ ;  /* 0x80000020ffff7210 */ /* 0x000fc40007f3e0ff */
[----:B------:R-:W-:Y:S02]  /*5c60*/  LOP3.LUT R30, RZ, R28, RZ, 0x33, !PT ;  /* 0x0000001cff1e7212 */ /* 0x000fe400078e33ff */
[----:B------:R-:W-:Y:S02]  /*5c70*/  SHF.L.W.U32.HI R26, R26, 0x2, R27 ;  /* 0x000000021a1a7819 */ /* 0x000fe40000010e1b */
[----:B------:R-:W-:Y:S02]  /*5c80*/  LOP3.LUT R31, RZ, R29, RZ, 0x33, !PT ;  /* 0x0000001dff1f7212 */ /* 0x000fe400078e33ff */
[----:B------:R-:W-:Y:S02]  /*5c90*/  IADD3.X R33, P1, PT, RZ, R30, RZ, P1, !PT ;  /* 0x0000001eff217210 */ /* 0x000fe40000f3e4ff */
[----:B------:R-:W-:Y:S02]  /*5ca0*/  LOP3.LUT R30, RZ, R26, RZ, 0x33, !PT ;  /* 0x0000001aff1e7212 */ /* 0x000fe400078e33ff */
[----:B------:R-:W-:-:S02]  /*5cb0*/  IADD3.X R34, P2, PT, RZ, R31, RZ, P1, !PT ;  /* 0x0000001fff227210 */ /* 0x000fc40000f5e4ff */
[----:B------:R-:W-:-:S03]  /*5cc0*/  ISETP.GT.U32.AND P4, PT, R29, -0x1, PT ;  /* 0xffffffff1d00780c */ /* 0x000fc60003f84070 */
[----:B------:R-:W-:Y:S01]  /*5cd0*/  IMAD.X R31, RZ, RZ, R30, P2 ;  /* 0x000000ffff1f7224 */ /* 0x000fe200010e061e */
[----:B------:R-:W-:-:S04]  /*5ce0*/  ISETP.GT.AND.EX P1, PT, R26, -0x1, PT, P4 ;  /* 0xffffffff1a00780c */ /* 0x000fc80003f24340 */
[----:B------:R-:W-:Y:S02]  /*5cf0*/  SEL R31, R26, R31, P1 ;  /* 0x0000001f1a1f7207 */ /* 0x000fe40000800000 */
[----:B------:R-:W-:Y:S02]  /*5d00*/  SEL R34, R29, R34, P1 ;  /* 0x000000221d227207 */ /* 0x000fe40000800000 */
[----:B------:R-:W-:-:S04]  /*5d10*/  ISETP.NE.U32.AND P2, PT, R31, RZ, PT ;  /* 0x000000ff1f00720c */ /* 0x000fc80003f45070 */
[----:B------:R-:W-:Y:S01]  /*5d20*/  SEL R29, R34, R31, !P2 ;  /* 0x0000001f221d7207 */ /* 0x000fe20005000000 */
[----:B------:R-:W-:-:S05]  /*5d30*/  @!P1 IMAD.MOV R32, RZ, RZ, -R32 ;  /* 0x000000ffff209224 */ /* 0x000fca00078e0a20 */
[----:B------:R-:W0:Y:S02]  /*5d40*/  FLO.U32 R29, R29 ;  /* 0x0000001d001d7300 */ /* 0x000e2400000e0000 */
[C---:B0-----:R-:W-:Y:S02]  /*5d50*/  IADD3 R35, PT, PT, -R29.reuse, 0x1f, RZ ;  /* 0x0000001f1d237810 */ /* 0x041fe40007ffe1ff */
[----:B------:R-:W-:-:S03]  /*5d60*/  IADD3 R30, PT, PT, -R29, 0x3f, RZ ;  /* 0x0000003f1d1e7810 */ /* 0x000fc60007ffe1ff */
[----:B------:R-:W-:Y:S01]  /*5d70*/  @P2 IMAD.MOV R30, RZ, RZ, R35 ;  /* 0x000000ffff1e2224 */ /* 0x000fe200078e0223 */
[----:B------:R-:W-:-:S04]  /*5d80*/  SEL R35, R28, R33, P1 ;  /* 0x000000211c237207 */ /* 0x000fc80000800000 */
[----:B------:R-:W-:-:S13]  /*5d90*/  ISETP.NE.AND P2, PT, R30, RZ, PT ;  /* 0x000000ff1e00720c */ /* 0x000fda0003f45270 */
[----:B------:R-:W-:Y:S05]  /*5da0*/  @!P2 BRA `(.L_x_73) ;  /* 0x000000000028a947 */ /* 0x000fea0003800000 */
[----:B------:R-:W-:Y:S02]  /*5db0*/  LOP3.LUT R29, R30, 0x3f, RZ, 0xc0, !PT ;  /* 0x0000003f1e1d7812 */ /* 0x000fe400078ec0ff */
[--C-:B------:R-:W-:Y:S02]  /*5dc0*/  SHF.R.U64 R33, R32, 0x1, R35.reuse ;  /* 0x0000000120217819 */ /* 0x100fe40000001223 */
[----:B------:R-:W-:Y:S02]  /*5dd0*/  SHF.R.U32.HI R35, RZ, 0x1, R35 ;  /* 0x00000001ff237819 */ /* 0x000fe40000011623 */
[----:B------:R-:W-:Y:S02]  /*5de0*/  LOP3.LUT R28, R30, 0x3f, RZ, 0xc, !PT ;  /* 0x0000003f1e1c7812 */ /* 0x000fe400078e0cff */
[CC--:B------:R-:W-:Y:S02]  /*5df0*/  SHF.L.U64.HI R31, R34.reuse, R29.reuse, R31 ;  /* 0x0000001d221f7219 */ /* 0x0c0fe4000001021f */
[----:B------:R-:W-:-:S02]  /*5e00*/  SHF.L.U32 R29, R34, R29, RZ ;  /* 0x0000001d221d7219 */ /* 0x000fc400000006ff */
[-CC-:B------:R-:W-:Y:S02]  /*5e10*/  SHF.R.U64 R34, R33, R28.reuse, R35.reuse ;  /* 0x0000001c21227219 */ /* 0x180fe40000001223 */
[----:B------:R-:W-:Y:S02]  /*5e20*/  SHF.R.U32.HI R28, RZ, R28, R35 ;  /* 0x0000001cff1c7219 */ /* 0x000fe40000011623 */
[----:B------:R-:W-:Y:S02]  /*5e30*/  LOP3.LUT R34, R29, R34, RZ, 0xfc, !PT ;  /* 0x000000221d227212 */ /* 0x000fe400078efcff */
[----:B------:R-:W-:-:S07]  /*5e40*/  LOP3.LUT R31, R31, R28, RZ, 0xfc, !PT ;  /* 0x0000001c1f1f7212 */ /* 0x000fce00078efcff */
.L_x_73:
[----:B------:R-:W-:Y:S05]  /*5e50*/  BSYNC.RECONVERGENT B1 ;  /* 0x0000000000017941 */ /* 0x000fea0003800200 */
.L_x_72:
[----:B------:R-:W-:Y:S01]  /*5e60*/  IMAD.WIDE.U32 R32, R34, 0x2168c235, RZ ;  /* 0x2168c23522207825 */ /* 0x000fe200078e00ff */
[----:B------:R-:W-:-:S03]  /*5e70*/  SHF.R.U32.HI R27, RZ, 0x1e, R27 ;  /* 0x0000001eff1b7819 */ /* 0x000fc6000001161b */
[----:B------:R-:W-:Y:S01]  /*5e80*/  IMAD.MOV.U32 R29, RZ, RZ, RZ ;  /* 0x000000ffff1d7224 */ /* 0x000fe200078e00ff */
[----:B------:R-:W-:Y:S01]  /*5e90*/  MOV R28, R33 ;  /* 0x00000021001c7202 */ /* 0x000fe20000000f00 */
[----:B------:R-:W-:Y:S01]  /*5ea0*/  IMAD.HI.U32 R33, R31, -0x36f0255e, RZ ;  /* 0xc90fdaa21f217827 */ /* 0x000fe200078e00ff */
[----:B------:R-:W-:Y:S02]  /*5eb0*/  IADD3 RZ, P2, PT, R32, R32, RZ ;  /* 0x0000002020ff7210 */ /* 0x000fe40007f5e0ff */
[----:B------:R-:W-:Y:S01]  /*5ec0*/  LEA.HI R27, R26, R27, RZ, 0x1 ;  /* 0x0000001b1a1b7211 */ /* 0x000fe200078f08ff */
[----:B------:R-:W-:-:S04]  /*5ed0*/  IMAD.WIDE.U32 R28, R34, -0x36f0255e, R28 ;  /* 0xc90fdaa2221c7825 */ /* 0x000fc800078e001c */
[C---:B------:R-:W-:Y:S02]  /*5ee0*/  IMAD R35, R31.reuse, -0x36f0255e, RZ ;  /* 0xc90fdaa21f237824 */ /* 0x040fe400078e02ff */
[----:B------:R-:W-:-:S04]  /*5ef0*/  IMAD.WIDE.U32 R28, P4, R31, 0x2168c235, R28 ;  /* 0x2168c2351f1c7825 */ /* 0x000fc8000788001c */
[----:B------:R-:W-:Y:S01]  /*5f00*/  IMAD.X R31, RZ, RZ, R33, P4 ;  /* 0x000000ffff1f7224 */ /* 0x000fe200020e0621 */
[----:B------:R-:W-:Y:S02]  /*5f10*/  IADD3 R29, P4, PT, R35, R29, RZ ;  /* 0x0000001d231d7210 */ /* 0x000fe40007f9e0ff */
[----:B------:R-:W-:Y:S02]  /*5f20*/  IADD3.X RZ, P2, PT, R28, R28, RZ, P2, !PT ;  /* 0x0000001c1cff7210 */ /* 0x000fe4000175e4ff */
[C---:B------:R-:W-:Y:S01]  /*5f30*/  ISETP.GT.U32.AND P5, PT, R29.reuse, RZ, PT ;  /* 0x000000ff1d00720c */ /* 0x040fe20003fa4070 */
[----:B------:R-:W-:Y:S01]  /*5f40*/  IMAD.X R31, RZ, RZ, R31, P4 ;  /* 0x000000ffff1f7224 */ /* 0x000fe200020e061f */
[----:B------:R-:W-:-:S04]  /*5f50*/  IADD3.X R28, P4, PT, R29, R29, RZ, P2, !PT ;  /* 0x0000001d1d1c7210 */ /* 0x000fc8000179e4ff */
[C---:B------:R-:W-:Y:S01]  /*5f60*/  ISETP.GT.AND.EX P2, PT, R31.reuse, RZ, PT, P5 ;  /* 0x000000ff1f00720c */ /* 0x040fe20003f44350 */
[----:B------:R-:W-:-:S03]  /*5f70*/  IMAD.X R32, R31, 0x1, R31, P4 ;  /* 0x000000011f207824 */ /* 0x000fc600020e061f */
[----:B------:R-:W-:Y:S02]  /*5f80*/  SEL R28, R28, R29, P2 ;  /* 0x0000001d1c1c7207 */ /* 0x000fe40001000000 */
[----:B------:R-:W-:Y:S02]  /*5f90*/  SEL R29, R32, R31, P2 ;  /* 0x0000001f201d7207 */ /* 0x000fe40001000000 */
[----:B------:R-:W-:Y:S02]  /*5fa0*/  IADD3 R52, P4, PT, R28, 0x1, RZ ;  /* 0x000000011c347810 */ /* 0x000fe40007f9e0ff */
[----:B------:R-:W-:Y:S02]  /*5fb0*/  SEL R31, RZ, 0xffffffff, !P2 ;  /* 0xffffffffff1f7807 */ /* 0x000fe40005000000 */
[----:B------:R-:W-:Y:S01]  /*5fc0*/  LOP3.LUT P2, R25, R25, 0x80000000, RZ, 0xc0, !PT ;  /* 0x8000000019197812 */ /* 0x000fe2000784c0ff */
[----:B------:R-:W-:Y:S02]  /*5fd0*/  IMAD.X R29, RZ, RZ, R29, P4 ;  /* 0x000000ffff1d7224 */ /* 0x000fe400020e061d */
[----:B------:R-:W-:Y:S01]  /*5fe0*/  IMAD.IADD R28, R31, 0x1, -R30 ;  /* 0x000000011f1c7824 */ /* 0x000fe200078e0a1e */
[----:B------:R-:W-:-:S02]  /*5ff0*/  @!P1 LOP3.LUT R25, R25, 0x80000000, RZ, 0x3c, !PT ;  /* 0x8000000019199812 */ /* 0x000fc400078e3cff */
[----:B------:R-:W-:Y:S01]  /*6000*/  SHF.R.U64 R52, R52, 0xa, R29 ;  /* 0x0000000a34347819 */ /* 0x000fe2000000121d */
[----:B------:R-:W-:-:S03]  /*6010*/  IMAD.SHL.U32 R28, R28, 0x100000, RZ ;  /* 0x001000001c1c7824 */ /* 0x000fc600078e00ff */
[----:B------:R-:W-:-:S03]  /*6020*/  IADD3 R52, P4, PT, R52, 0x1, RZ ;  /* 0x0000000134347810 */ /* 0x000fc60007f9e0ff */
[----:B------:R-:W-:Y:S01]  /*6030*/  @P2 IMAD.MOV R27, RZ, RZ, -R27 ;  /* 0x000000ffff1b2224 */ /* 0x000fe200078e0a1b */
[----:B------:R-:W-:-:S04]  /*6040*/  LEA.HI.X R29, R29, RZ, RZ, 0x16, P4 ;  /* 0x000000ff1d1d7211 */ /* 0x000fc800020fb4ff */
[--C-:B------:R-:W-:Y:S02]  /*6050*/  SHF.R.U64 R52, R52, 0x1, R29.reuse ;  /* 0x0000000134347819 */ /* 0x100fe4000000121d */
[----:B------:R-:W-:Y:S02]  /*6060*/  SHF.R.U32.HI R29, RZ, 0x1, R29 ;  /* 0x00000001ff1d7819 */ /* 0x000fe4000001161d */
[----:B------:R-:W-:-:S04]  /*6070*/  IADD3 R52, P4, P5, RZ, RZ, R52 ;  /* 0x000000ffff347210 */ /* 0x000fc80007d9e034 */
[----:B------:R-:W-:-:S04]  /*6080*/  IADD3.X R26, PT, PT, R28, 0x3fe00000, R29, P4, P5 ;  /* 0x3fe000001c1a7810 */ /* 0x000fc800027ea41d */
[----:B------:R-:W-:-:S07]  /*6090*/  LOP3.LUT R53, R26, R25, RZ, 0xfc, !PT ;  /* 0x000000191a357212 */ /* 0x000fce00078efcff */
.L_x_67:
[----:B------:R-:W-:Y:S02]  /*60a0*/  IMAD.MOV.U32 R25, RZ, RZ, 0x0 ;  /* 0x00000000ff197424 */ /* 0x000fe400078e00ff */
[----:B------:R-:W-:Y:S02]  /*60b0*/  IMAD.MOV.U32 R50, RZ, RZ, R27 ;  /* 0x000000ffff327224 */ /* 0x000fe400078e001b */
[----:B------:R-:W-:Y:S05]  /*60c0*/  RET.REL.NODEC R24 `(_Z13GetCollisionsdddddddddPdS_S_S_S_S_S_S_S_S_S_S_S_S_S_S_S_Px) ;  /* 0xffffff9c18cc7950 */ /* 0x000fea0003c3ffff */
.L_x_74:
[----:B------:R-:W-:-:S00]  /*60d0*/  BRA `(.L_x_74) ;  /* 0xfffffffc00fc7947 */ /* 0x000fc0000383ffff */
[----:B------:R-:W-:-:S00]  /*60e0*/  NOP ;  /* 0x0000000000007918 */ /* 0x000fc00000000000 */
        /* <DEDUP_REMOVED lines=9> */
.L_x_78:


//--------------------- .nv.global.init           --------------------------
	.section	.nv.global.init,"aw",@progbits
	.align	16
.nv.global.init:
	.type		__cudart_sin_cos_coeffs,@object
	.size		__cudart_sin_cos_coeffs,(__cudart_i2opi_d - __cudart_sin_cos_coeffs)
__cudart_sin_cos_coeffs:
        /*0000*/ 	.byte	0x46, 0xd2, 0xb0, 0x2c, 0xf1, 0xe5, 0x5a, 0xbe, 0x92, 0xe3, 0xac, 0x69, 0xe3, 0x1d, 0xc7, 0x3e
        /*0010*/ 	.byte	0xa1, 0x62, 0xdb, 0x19, 0xa0, 0x01, 0x2a, 0xbf, 0x18, 0x08, 0x11, 0x11, 0x11, 0x11, 0x81, 0x3f
        /*0020*/ 	.byte	0x54, 0x55, 0x55, 0x55, 0x55, 0x55, 0xc5, 0xbf, 0x00, 0x00, 0x00, 0x00, 0x00, 0x00, 0x00, 0x00
        /*0030*/ 	.byte	0x00, 0x00, 0x00, 0x00, 0x00, 0x00, 0x00, 0x00, 0x64, 0x81, 0xfd, 0x20, 0x83, 0xff, 0xa8, 0xbd
        /*0040*/ 	.byte	0x28, 0x85, 0xef, 0xc1, 0xa7, 0xee, 0x21, 0x3e, 0xd9, 0xe6, 0x06, 0x8e, 0x4f, 0x7e, 0x92, 0xbe
        /*0050*/ 	.byte	0xe9, 0xbc, 0xdd, 0x19, 0xa0, 0x01, 0xfa, 0x3e, 0x47, 0x5d, 0xc1, 0x16, 0x6c, 0xc1, 0x56, 0xbf
        /*0060*/ 	.byte	0x51, 0x55, 0x55, 0x55, 0x55, 0x55, 0xa5, 0x3f, 0x00, 0x00, 0x00, 0x00, 0x00, 0x00, 0xe0, 0xbf
        /*0070*/ 	.byte	0x00, 0x00, 0x00, 0x00, 0x00, 0x00, 0xf0, 0x3f, 0x00, 0x00, 0x00, 0x00, 0x00, 0x00, 0x00, 0x00
	.type		__cudart_i2opi_d,@object
	.size		__cudart_i2opi_d,(.L_0 - __cudart_i2opi_d)
__cudart_i2opi_d:
        /* <DEDUP_REMOVED lines=9> */
.L_0:


//--------------------- .nv.shared.reserved.0     --------------------------
	.section	.nv.shared.reserved.0,"aw",@nobits
	.weak		__nv_reservedSMEM_offset_0_alias
	.size		__nv_reservedSMEM_offset_0_alias, 0, 64
	.other		__nv_reservedSMEM_offset_0_alias,@"STO_CUDA_RESERVED_SHARED STV_DEFAULT"
__nv_reservedSMEM_offset_0_alias:
	.zero		0
	.zero		64


//--------------------- .nv.constant0._Z13GetCollisionsdddddddddPdS_S_S_S_S_S_S_S_S_S_S_S_S_S_S_S_Px --------------------------
	.section	.nv.constant0._Z13GetCollisionsdddddddddPdS_S_S_S_S_S_S_S_S_S_S_S_S_S_S_S_Px,"a",@progbits
	.sectionflags	@""
	.align	4
.nv.constant0._Z13GetCollisionsdddddddddPdS_S_S_S_S_S_S_S_S_S_S_S_S_S_S_S_Px:
	.zero		1112


//--------------------- SYMBOLS --------------------------

	.type		.nv.reservedSmem.offset0,@object
	.size		.nv.reservedSmem.offset0,0x4
